// auto-generated by cutlass_sweep.conv — config: {"arch": "sm_90", "cluster_m": 2, "cluster_n": 1, "conv_kind": "fprop", "dtype": "tf32", "ndim": 3, "tile_k": 32, "tile_m": 128, "tile_n": 64}
#include "cutlass/cutlass.h"
#include "cute/tensor.hpp"
#include "cutlass/kernel_hardware_info.hpp"
#include "cutlass/conv/convolution.h"
#include "cutlass/conv/dispatch_policy.hpp"
#include "cutlass/conv/collective/collective_builder.hpp"
#include "cutlass/conv/kernel/conv_universal.hpp"
#include "cutlass/conv/device/conv_universal_adapter.hpp"
#include "cutlass/epilogue/collective/collective_builder.hpp"

using namespace cute;
using Elem = cutlass::tfloat32_t;
using Acc  = float;
using LayoutAB = cutlass::layout::TensorNDHWC;
using LayoutC  = cutlass::layout::TensorNDHWC;
constexpr auto ConvOp = cutlass::conv::Operator::kFprop;
using TileShape    = Shape<_128, _64, Shape<_32>>;
using ClusterShape = Shape<_2, _1, _1>;

using CollectiveEpilogue = typename cutlass::epilogue::collective::CollectiveBuilder<
    cutlass::arch::Sm90, cutlass::arch::OpClassTensorOp,
    TileShape, ClusterShape,
    cutlass::epilogue::collective::EpilogueTileAuto,
    Acc, Acc,
    Elem, LayoutC, 128 / cutlass::sizeof_bits<Elem>::value,
    Elem, LayoutC, 128 / cutlass::sizeof_bits<Elem>::value,
    cutlass::epilogue::collective::EpilogueScheduleAuto
  >::CollectiveOp;

using CollectiveMainloop = typename cutlass::conv::collective::CollectiveBuilder<
    cutlass::arch::Sm90, cutlass::arch::OpClassTensorOp, ConvOp,
    Elem, LayoutAB, 128 / cutlass::sizeof_bits<Elem>::value,
    Elem, LayoutAB, 128 / cutlass::sizeof_bits<Elem>::value,
    Acc,
    TileShape, ClusterShape,
    cutlass::conv::collective::StageCountAutoCarveout<
        static_cast<int>(sizeof(typename CollectiveEpilogue::SharedStorage))>,
    cutlass::conv::collective::KernelScheduleAuto
  >::CollectiveOp;

using ProblemShape = cutlass::conv::ConvProblemShape<
    ConvOp, CollectiveMainloop::DispatchPolicy::NumSpatialDimensions>;
using ConvKernel = cutlass::conv::kernel::ConvUniversal<
    ProblemShape, CollectiveMainloop, CollectiveEpilogue>;
using Conv = cutlass::conv::device::ConvUniversalAdapter<ConvKernel>;

auto* _anchor = &cutlass::device_kernel<ConvKernel>;


// ===== COMPILED SASS (sm_90a) =====

	.target	sm_90a

	.elftype	@"ET_EXEC"


//--------------------- .note.nv.tkinfo           --------------------------
	.section	.note.nv.tkinfo,"",@"SHT_NOTE"
	.sectionflags	@"SHF_NOTE_NV_TKINFO"
	.tkinfo
        /*0018*/ 	.word	0x00000002
        /*0030*/ 	.string	""
        /*0030*/ 	.string	"ptxas"
        /*0030*/ 	.string	"Cuda compilation tools, release 13.0, V13.0.88"
        /*0030*/ 	.string	"Build cuda_13.0.r13.0/compiler.36424714_0"
        /*0030*/ 	.string	"-arch sm_90a -m 64 "



//--------------------- .note.nv.cuinfo           --------------------------
	.section	.note.nv.cuinfo,"",@"SHT_NOTE"
	.sectionflags	@"SHF_NOTE_NV_CUINFO"
        /*0018*/ 	.short	0x0002
        /*001a*/ 	.short	0x005a
        /*001c*/ 	.short	0x0082
	.zero		2


//--------------------- .nv.info                  --------------------------
	.section	.nv.info,"",@"SHT_CUDA_INFO"
	.align	4


	//----- nvinfo : EIATTR_REGCOUNT
	.align		4
        /*0000*/ 	.byte	0x04, 0x2f
        /*0002*/ 	.short	(.L_12 - .L_11)
	.align		4
.L_11:
        /*0004*/ 	.word	index@(_ZN7cutlass13device_kernelINS_4conv6kernel13ConvUniversalINS1_16ConvProblemShapeILNS1_8OperatorE0ELi3EEENS1_10collective14CollectiveConvINS1_46MainloopSm90TmaGmmaWarpSpecializedImplicitGemmILS5_0ELi9ELi3EN4cute5tupleIJNSA_1CILi2EEENSC_ILi1EEESE_EEENS1_36KernelImplicitTmaWarpSpecializedSm90ELi1EEENSB_IJNSC_ILi128EEENSC_ILi64EEENSB_IJNSC_ILi32EEEEEEEEENS_10tfloat32_tESN_NSA_8TiledMMAINSA_8MMA_AtomIJNSA_4SM904GMMA29MMA_64x64x8_F32TF32TF32_SS_TNILNSR_7ScaleInE1ELST_1EEEEEENSA_6LayoutINSB_IJSE_SE_SE_EEENSB_IJNSC_ILi0EEESY_SY_EEEEENSB_IJNSA_10UnderscoreES11_S11_EEEEENS7_6detail26Sm90ImplicitGemmTileTraitsINSA_20SM90_TMA_LOAD_IM2COLENSA_14ComposedLayoutINSA_7SwizzleILi3ELi4ELi3EEENSA_18smem_ptr_flag_bitsILi32EEENSW_INSB_IJNSB_IJNSC_ILi8EEENSC_ILi16EEEEEENSB_IJSK_SE_EEENSB_IJSE_NSC_ILi9EEEEEEEEENSB_IJNSB_IJSK_NSC_ILi256EEEEEENSB_IJSE_SY_EEENSB_IJSY_NSC_ILi4096EEEEEEEEEEEEEvEENS15_INSA_23SM90_TMA_LOAD_MULTICASTENS17_IS19_S1B_NSW_INSB_IJNSB_IJS1C_S1C_EEES1F_S1H_EEENSB_IJS1K_S1L_NSB_IJSY_NSC_ILi2048EEEEEEEEEEEEEvEEEENS_8epilogue10collective6detail29Sm90TmaWarpSpecializedAdapterINS23_15DefaultEpilogueISN_NSB_IJNSB_IJllllEEESE_SY_EEES28_NS22_6thread17LinearCombinationISN_Li1EffLNS29_9ScaleType4KindE0ELNS_15FloatRoundStyleE2ESN_EENS_4gemm15EpilogueDefaultEEEEEvvEEEEvNT_6ParamsE)
        /*0008*/ 	.word	0x0000005c


	//----- nvinfo : EIATTR_FRAME_SIZE
	.align		4
.L_12:
        /*000c*/ 	.byte	0x04, 0x11
        /*000e*/ 	.short	(.L_14 - .L_13)
	.align		4
.L_13:
        /*0010*/ 	.word	index@(_ZN7cutlass13device_kernelINS_4conv6kernel13ConvUniversalINS1_16ConvProblemShapeILNS1_8OperatorE0ELi3EEENS1_10collective14CollectiveConvINS1_46MainloopSm90TmaGmmaWarpSpecializedImplicitGemmILS5_0ELi9ELi3EN4cute5tupleIJNSA_1CILi2EEENSC_ILi1EEESE_EEENS1_36KernelImplicitTmaWarpSpecializedSm90ELi1EEENSB_IJNSC_ILi128EEENSC_ILi64EEENSB_IJNSC_ILi32EEEEEEEEENS_10tfloat32_tESN_NSA_8TiledMMAINSA_8MMA_AtomIJNSA_4SM904GMMA29MMA_64x64x8_F32TF32TF32_SS_TNILNSR_7ScaleInE1ELST_1EEEEEENSA_6LayoutINSB_IJSE_SE_SE_EEENSB_IJNSC_ILi0EEESY_SY_EEEEENSB_IJNSA_10UnderscoreES11_S11_EEEEENS7_6detail26Sm90ImplicitGemmTileTraitsINSA_20SM90_TMA_LOAD_IM2COLENSA_14ComposedLayoutINSA_7SwizzleILi3ELi4ELi3EEENSA_18smem_ptr_flag_bitsILi32EEENSW_INSB_IJNSB_IJNSC_ILi8EEENSC_ILi16EEEEEENSB_IJSK_SE_EEENSB_IJSE_NSC_ILi9EEEEEEEEENSB_IJNSB_IJSK_NSC_ILi256EEEEEENSB_IJSE_SY_EEENSB_IJSY_NSC_ILi4096EEEEEEEEEEEEEvEENS15_INSA_23SM90_TMA_LOAD_MULTICASTENS17_IS19_S1B_NSW_INSB_IJNSB_IJS1C_S1C_EEES1F_S1H_EEENSB_IJS1K_S1L_NSB_IJSY_NSC_ILi2048EEEEEEEEEEEEEvEEEENS_8epilogue10collective6detail29Sm90TmaWarpSpecializedAdapterINS23_15DefaultEpilogueISN_NSB_IJNSB_IJllllEEESE_SY_EEES28_NS22_6thread17LinearCombinationISN_Li1EffLNS29_9ScaleType4KindE0ELNS_15FloatRoundStyleE2ESN_EENS_4gemm15EpilogueDefaultEEEEEvvEEEEvNT_6ParamsE)
        /*0014*/ 	.word	0x00000000


	//----- nvinfo : EIATTR_MIN_STACK_SIZE
	.align		4
.L_14:
        /*0018*/ 	.byte	0x04, 0x12
        /*001a*/ 	.short	(.L_16 - .L_15)
	.align		4
.L_15:
        /*001c*/ 	.word	index@(_ZN7cutlass13device_kernelINS_4conv6kernel13ConvUniversalINS1_16ConvProblemShapeILNS1_8OperatorE0ELi3EEENS1_10collective14CollectiveConvINS1_46MainloopSm90TmaGmmaWarpSpecializedImplicitGemmILS5_0ELi9ELi3EN4cute5tupleIJNSA_1CILi2EEENSC_ILi1EEESE_EEENS1_36KernelImplicitTmaWarpSpecializedSm90ELi1EEENSB_IJNSC_ILi128EEENSC_ILi64EEENSB_IJNSC_ILi32EEEEEEEEENS_10tfloat32_tESN_NSA_8TiledMMAINSA_8MMA_AtomIJNSA_4SM904GMMA29MMA_64x64x8_F32TF32TF32_SS_TNILNSR_7ScaleInE1ELST_1EEEEEENSA_6LayoutINSB_IJSE_SE_SE_EEENSB_IJNSC_ILi0EEESY_SY_EEEEENSB_IJNSA_10UnderscoreES11_S11_EEEEENS7_6detail26Sm90ImplicitGemmTileTraitsINSA_20SM90_TMA_LOAD_IM2COLENSA_14ComposedLayoutINSA_7SwizzleILi3ELi4ELi3EEENSA_18smem_ptr_flag_bitsILi32EEENSW_INSB_IJNSB_IJNSC_ILi8EEENSC_ILi16EEEEEENSB_IJSK_SE_EEENSB_IJSE_NSC_ILi9EEEEEEEEENSB_IJNSB_IJSK_NSC_ILi256EEEEEENSB_IJSE_SY_EEENSB_IJSY_NSC_ILi4096EEEEEEEEEEEEEvEENS15_INSA_23SM90_TMA_LOAD_MULTICASTENS17_IS19_S1B_NSW_INSB_IJNSB_IJS1C_S1C_EEES1F_S1H_EEENSB_IJS1K_S1L_NSB_IJSY_NSC_ILi2048EEEEEEEEEEEEEvEEEENS_8epilogue10collective6detail29Sm90TmaWarpSpecializedAdapterINS23_15DefaultEpilogueISN_NSB_IJNSB_IJllllEEESE_SY_EEES28_NS22_6thread17LinearCombinationISN_Li1EffLNS29_9ScaleType4KindE0ELNS_15FloatRoundStyleE2ESN_EENS_4gemm15EpilogueDefaultEEEEEvvEEEEvNT_6ParamsE)
        /*0020*/ 	.word	0x00000000
.L_16:


//--------------------- .nv.compat                --------------------------
	.section	.nv.compat,"",@"SHT_CUDA_COMPAT_INFO"
	.align	4
        /*0000*/ 	.byte	0x02, 0x09, 0x01, 0x00, 0x02, 0x02, 0x04, 0x00, 0x02, 0x05, 0x05, 0x00, 0x03, 0x07, 0x01, 0x01
        /*0010*/ 	.byte	0x02, 0x03, 0x01, 0x00, 0x02, 0x06, 0x01, 0x00, 0x04, 0x0b, 0x08, 0x00, 0x00, 0x00, 0x00, 0x00
        /*0020*/ 	.byte	0x00, 0x00, 0x00, 0x00


//--------------------- .nv.info._ZN7cutlass13device_kernelINS_4conv6kernel13ConvUniversalINS1_16ConvProblemShapeILNS1_8OperatorE0ELi3EEENS1_10collective14CollectiveConvINS1_46MainloopSm90TmaGmmaWarpSpecializedImplicitGemmILS5_0ELi9ELi3EN4cute5tupleIJNSA_1CILi2EEENSC_ILi1EEESE_EEENS1_36KernelImplicitTmaWarpSpecializedSm90ELi1EEENSB_IJNSC_ILi128EEENSC_ILi64EEENSB_IJNSC_ILi32EEEEEEEEENS_10tfloat32_tESN_NSA_8TiledMMAINSA_8MMA_AtomIJNSA_4SM904GMMA29MMA_64x64x8_F32TF32TF32_SS_TNILNSR_7ScaleInE1ELST_1EEEEEENSA_6LayoutINSB_IJSE_SE_SE_EEENSB_IJNSC_ILi0EEESY_SY_EEEEENSB_IJNSA_10UnderscoreES11_S11_EEEEENS7_6detail26Sm90ImplicitGemmTileTraitsINSA_20SM90_TMA_LOAD_IM2COLENSA_14ComposedLayoutINSA_7SwizzleILi3ELi4ELi3EEENSA_18smem_ptr_flag_bitsILi32EEENSW_INSB_IJNSB_IJNSC_ILi8EEENSC_ILi16EEEEEENSB_IJSK_SE_EEENSB_IJSE_NSC_ILi9EEEEEEEEENSB_IJNSB_IJSK_NSC_ILi256EEEEEENSB_IJSE_SY_EEENSB_IJSY_NSC_ILi4096EEEEEEEEEEEEEvEENS15_INSA_23SM90_TMA_LOAD_MULTICASTENS17_IS19_S1B_NSW_INSB_IJNSB_IJS1C_S1C_EEES1F_S1H_EEENSB_IJS1K_S1L_NSB_IJSY_NSC_ILi2048EEEEEEEEEEEEEvEEEENS_8epilogue10collective6detail29Sm90TmaWarpSpecializedAdapterINS23_15DefaultEpilogueISN_NSB_IJNSB_IJllllEEESE_SY_EEES28_NS22_6thread17LinearCombinationISN_Li1EffLNS29_9ScaleType4KindE0ELNS_15FloatRoundStyleE2ESN_EENS_4gemm15EpilogueDefaultEEEEEvvEEEEvNT_6ParamsE --------------------------
	.section	.nv.info._ZN7cutlass13device_kernelINS_4conv6kernel13ConvUniversalINS1_16ConvProblemShapeILNS1_8OperatorE0ELi3EEENS1_10collective14CollectiveConvINS1_46MainloopSm90TmaGmmaWarpSpecializedImplicitGemmILS5_0ELi9ELi3EN4cute5tupleIJNSA_1CILi2EEENSC_ILi1EEESE_EEENS1_36KernelImplicitTmaWarpSpecializedSm90ELi1EEENSB_IJNSC_ILi128EEENSC_ILi64EEENSB_IJNSC_ILi32EEEEEEEEENS_10tfloat32_tESN_NSA_8TiledMMAINSA_8MMA_AtomIJNSA_4SM904GMMA29MMA_64x64x8_F32TF32TF32_SS_TNILNSR_7ScaleInE1ELST_1EEEEEENSA_6LayoutINSB_IJSE_SE_SE_EEENSB_IJNSC_ILi0EEESY_SY_EEEEENSB_IJNSA_10UnderscoreES11_S11_EEEEENS7_6detail26Sm90ImplicitGemmTileTraitsINSA_20SM90_TMA_LOAD_IM2COLENSA_14ComposedLayoutINSA_7SwizzleILi3ELi4ELi3EEENSA_18smem_ptr_flag_bitsILi32EEENSW_INSB_IJNSB_IJNSC_ILi8EEENSC_ILi16EEEEEENSB_IJSK_SE_EEENSB_IJSE_NSC_ILi9EEEEEEEEENSB_IJNSB_IJSK_NSC_ILi256EEEEEENSB_IJSE_SY_EEENSB_IJSY_NSC_ILi4096EEEEEEEEEEEEEvEENS15_INSA_23SM90_TMA_LOAD_MULTICASTENS17_IS19_S1B_NSW_INSB_IJNSB_IJS1C_S1C_EEES1F_S1H_EEENSB_IJS1K_S1L_NSB_IJSY_NSC_ILi2048EEEEEEEEEEEEEvEEEENS_8epilogue10collective6detail29Sm90TmaWarpSpecializedAdapterINS23_15DefaultEpilogueISN_NSB_IJNSB_IJllllEEESE_SY_EEES28_NS22_6thread17LinearCombinationISN_Li1EffLNS29_9ScaleType4KindE0ELNS_15FloatRoundStyleE2ESN_EENS_4gemm15EpilogueDefaultEEEEEvvEEEEvNT_6ParamsE,"",@"SHT_CUDA_INFO"
	.sectionflags	@""
	.align	4


	//----- nvinfo : EIATTR_CUDA_API_VERSION
	.align		4
        /*0000*/ 	.byte	0x04, 0x37
        /*0002*/ 	.short	(.L_18 - .L_17)
.L_17:
        /*0004*/ 	.word	0x00000082


	//----- nvinfo : EIATTR_KPARAM_INFO
	.align		4
.L_18:
        /*0008*/ 	.byte	0x04, 0x17
        /*000a*/ 	.short	(.L_20 - .L_19)
.L_19:
        /*000c*/ 	.word	0x00000000
        /*0010*/ 	.short	0x0000
        /*0012*/ 	.short	0x0070
        /*0014*/ 	.byte	0x00, 0xf0, 0x01, 0x10


	//----- nvinfo : EIATTR_SPARSE_MMA_MASK
	.align		4
.L_20:
        /*0018*/ 	.byte	0x03, 0x50
        /*001a*/ 	.short	0x0000


	//----- nvinfo : EIATTR_MAXREG_COUNT
	.align		4
        /*001c*/ 	.byte	0x03, 0x1b
        /*001e*/ 	.short	0x00ff


	//----- nvinfo : EIATTR_NUM_BARRIERS
	.align		4
        /*0020*/ 	.byte	0x02, 0x4c
        /*0022*/ 	.byte	0x01
	.zero		1


	//----- nvinfo : EIATTR_MERCURY_ISA_VERSION
	.align		4
        /*0024*/ 	.byte	0x03, 0x5f
        /*0026*/ 	.short	0x0101


	//----- nvinfo : EIATTR_COOP_GROUP_MASK_REGIDS
	.align		4
        /*0028*/ 	.byte	0x04, 0x29
        /*002a*/ 	.short	(.L_22 - .L_21)


	//   ....[0]....
.L_21:
        /*002c*/ 	.word	0xffffffff


	//   ....[1]....
        /*0030*/ 	.word	0xffffffff


	//   ....[2]....
        /*0034*/ 	.word	0xffffffff


	//   ....[3]....
        /*0038*/ 	.word	0xffffffff


	//----- nvinfo : EIATTR_COOP_GROUP_INSTR_OFFSETS
	.align		4
.L_22:
        /*003c*/ 	.byte	0x04, 0x28
        /*003e*/ 	.short	(.L_24 - .L_23)


	//   ....[0]....
.L_23:
        /*0040*/ 	.word	0x00000070


	//   ....[1]....
        /*0044*/ 	.word	0x00000080


	//   ....[2]....
        /*0048*/ 	.word	0x00000140


	//   ....[3]....
        /*004c*/ 	.word	0x00000770


	//----- nvinfo : EIATTR_MBARRIER_INSTR_OFFSETS
	.align		4
.L_24:
        /*0050*/ 	.byte	0x04, 0x39
        /*0052*/ 	.short	(.L_26 - .L_25)


	//   ....[0]....
.L_25:
        /*0054*/ 	.word	0x00000310
        /*0058*/ 	.word	0x000000ff
        /*005c*/ 	.word	0x00036000
        /*0060*/ 	.short	0x0100
        /*0062*/ 	.byte	0x08
	.zero		1


	//   ....[1]....
        /*0064*/ 	.word	0x00000320
        /*0068*/ 	.word	0x000000ff
        /*006c*/ 	.word	0x00036048
        /*0070*/ 	.short	0x0100
        /*0072*/ 	.byte	0x08
	.zero		1


	//   ....[2]....
        /*0074*/ 	.word	0x00000330
        /*0078*/ 	.word	0x000000ff
        /*007c*/ 	.word	0x00036008
        /*0080*/ 	.short	0x0100
        /*0082*/ 	.byte	0x08
	.zero		1


	//   ....[3]....
        /*0084*/ 	.word	0x00000340
        /*0088*/ 	.word	0x000000ff
        /*008c*/ 	.word	0x00036050
        /*0090*/ 	.short	0x0100
        /*0092*/ 	.byte	0x08
	.zero		1


	//   ....[4]....
        /*0094*/ 	.word	0x00000350
        /*0098*/ 	.word	0x000000ff
        /*009c*/ 	.word	0x00036010
        /*00a0*/ 	.short	0x0100
        /*00a2*/ 	.byte	0x08
	.zero		1


	//   ....[5]....
        /*00a4*/ 	.word	0x00000360
        /*00a8*/ 	.word	0x000000ff
        /*00ac*/ 	.word	0x00036058
        /*00b0*/ 	.short	0x0100
        /*00b2*/ 	.byte	0x08
	.zero		1


	//   ....[6]....
        /*00b4*/ 	.word	0x00000370
        /*00b8*/ 	.word	0x000000ff
        /*00bc*/ 	.word	0x00036018
        /*00c0*/ 	.short	0x0100
        /*00c2*/ 	.byte	0x08
	.zero		1


	//   ....[7]....
        /*00c4*/ 	.word	0x00000380
        /*00c8*/ 	.word	0x000000ff
        /*00cc*/ 	.word	0x00036060
        /*00d0*/ 	.short	0x0100
        /*00d2*/ 	.byte	0x08
	.zero		1


	//   ....[8]....
        /*00d4*/ 	.word	0x00000390
        /*00d8*/ 	.word	0x000000ff
        /*00dc*/ 	.word	0x00036020
        /*00e0*/ 	.short	0x0100
        /*00e2*/ 	.byte	0x08
	.zero		1


	//   ....[9]....
        /*00e4*/ 	.word	0x000003a0
        /*00e8*/ 	.word	0x000000ff
        /*00ec*/ 	.word	0x00036068
        /*00f0*/ 	.short	0x0100
        /*00f2*/ 	.byte	0x08
	.zero		1


	//   ....[10]....
        /*00f4*/ 	.word	0x000003b0
        /*00f8*/ 	.word	0x000000ff
        /*00fc*/ 	.word	0x00036028
        /*0100*/ 	.short	0x0100
        /*0102*/ 	.byte	0x08
	.zero		1


	//   ....[11]....
        /*0104*/ 	.word	0x000003c0
        /*0108*/ 	.word	0x000000ff
        /*010c*/ 	.word	0x00036070
        /*0110*/ 	.short	0x0100
        /*0112*/ 	.byte	0x08
	.zero		1


	//   ....[12]....
        /*0114*/ 	.word	0x000003d0
        /*0118*/ 	.word	0x000000ff
        /*011c*/ 	.word	0x00036030
        /*0120*/ 	.short	0x0100
        /*0122*/ 	.byte	0x08
	.zero		1


	//   ....[13]....
        /*0124*/ 	.word	0x000003e0
        /*0128*/ 	.word	0x000000ff
        /*012c*/ 	.word	0x00036078
        /*0130*/ 	.short	0x0100
        /*0132*/ 	.byte	0x08
	.zero		1


	//   ....[14]....
        /*0134*/ 	.word	0x000003f0
        /*0138*/ 	.word	0x000000ff
        /*013c*/ 	.word	0x00036038
        /*0140*/ 	.short	0x0100
        /*0142*/ 	.byte	0x08
	.zero		1


	//   ....[15]....
        /*0144*/ 	.word	0x00000400
        /*0148*/ 	.word	0x000000ff
        /*014c*/ 	.word	0x00036080
        /*0150*/ 	.short	0x0100
        /*0152*/ 	.byte	0x08
	.zero		1


	//   ....[16]....
        /*0154*/ 	.word	0x00000410
        /*0158*/ 	.word	0x000000ff
        /*015c*/ 	.word	0x00036040
        /*0160*/ 	.short	0x0100
        /*0162*/ 	.byte	0x08
	.zero		1


	//   ....[17]....
        /*0164*/ 	.word	0x00000420
        /*0168*/ 	.word	0x000000ff
        /*016c*/ 	.word	0x00036088
        /*0170*/ 	.short	0x0100
        /*0172*/ 	.byte	0x08
	.zero		1


	//   ....[18]....
        /*0174*/ 	.word	0x00000de0
        /*0178*/ 	.word	0x00000007
        /*017c*/ 	.word	0x00036000
        /*0180*/ 	.short	0x010a
        /*0182*/ 	.byte	0x3f
	.zero		1


	//   ....[19]....
        /*0184*/ 	.word	0x00001280
        /*0188*/ 	.word	0x00000009
        /*018c*/ 	.word	0x00036000
        /*0190*/ 	.short	0x010a
        /*0192*/ 	.byte	0x3f
	.zero		1


	//   ....[20]....
        /*0194*/ 	.word	0x000015a0
        /*0198*/ 	.word	0x00000009
        /*019c*/ 	.word	0x00000000
        /*01a0*/ 	.short	0x0101
        /*01a2*/ 	.byte	0x3f
	.zero		1


	//   ....[21]....
        /*01a4*/ 	.word	0x000017d0
        /*01a8*/ 	.word	0x00000003
        /*01ac*/ 	.word	0x00000000
        /*01b0*/ 	.short	0x0101
        /*01b2*/ 	.byte	0x3f
	.zero		1


	//   ....[22]....
        /*01b4*/ 	.word	0x00006410
        /*01b8*/ 	.word	0x0000000d
        /*01bc*/ 	.word	0x00036048
        /*01c0*/ 	.short	0x010a
        /*01c2*/ 	.byte	0x3f
	.zero		1


	//   ....[23]....
        /*01c4*/ 	.word	0x00006c20
        /*01c8*/ 	.word	0x00000003
        /*01cc*/ 	.word	0x00000000
        /*01d0*/ 	.short	0x010a
        /*01d2*/ 	.byte	0x3f
	.zero		1


	//   ....[24]....
        /*01d4*/ 	.word	0x00006cd0
        /*01d8*/ 	.word	0x00000000
        /*01dc*/ 	.word	0x00000000
        /*01e0*/ 	.short	0x010a
        /*01e2*/ 	.byte	0x3f
	.zero		1


	//   ....[25]....
        /*01e4*/ 	.word	0x00006d80
        /*01e8*/ 	.word	0x00000000
        /*01ec*/ 	.word	0x00000000
        /*01f0*/ 	.short	0x010a
        /*01f2*/ 	.byte	0x3f
	.zero		1


	//   ....[26]....
        /*01f4*/ 	.word	0x00006e30
        /*01f8*/ 	.word	0x00000000
        /*01fc*/ 	.word	0x00000000
        /*0200*/ 	.short	0x010a
        /*0202*/ 	.byte	0x3f
	.zero		1


	//   ....[27]....
        /*0204*/ 	.word	0x00006ee0
        /*0208*/ 	.word	0x00000000
        /*020c*/ 	.word	0x00000000
        /*0210*/ 	.short	0x010a
        /*0212*/ 	.byte	0x3f
	.zero		1


	//   ....[28]....
        /*0214*/ 	.word	0x00006f90
        /*0218*/ 	.word	0x00000000
        /*021c*/ 	.word	0x00000000
        /*0220*/ 	.short	0x010a
        /*0222*/ 	.byte	0x3f
	.zero		1


	//   ....[29]....
        /*0224*/ 	.word	0x00007040
        /*0228*/ 	.word	0x00000000
        /*022c*/ 	.word	0x00000000
        /*0230*/ 	.short	0x010a
        /*0232*/ 	.byte	0x3f
	.zero		1


	//   ....[30]....
        /*0234*/ 	.word	0x000070f0
        /*0238*/ 	.word	0x00000000
        /*023c*/ 	.word	0x00000000
        /*0240*/ 	.short	0x010a
        /*0242*/ 	.byte	0x3f
	.zero		1


	//   ....[31]....
        /*0244*/ 	.word	0x000071a0
        /*0248*/ 	.word	0x00000005
        /*024c*/ 	.word	0x00000000
        /*0250*/ 	.short	0x010a
        /*0252*/ 	.byte	0x3f
	.zero		1


	//----- nvinfo : EIATTR_NUM_MBARRIERS
	.align		4
.L_26:
        /*0254*/ 	.byte	0x03, 0x38
        /*0256*/ 	.short	0x0012


	//----- nvinfo : EIATTR_EXIT_INSTR_OFFSETS
	.align		4
        /*0258*/ 	.byte	0x04, 0x1c
        /*025a*/ 	.short	(.L_28 - .L_27)


	//   ....[0]....
.L_27:
        /*025c*/ 	.word	0x00000b10


	//   ....[1]....
        /*0260*/ 	.word	0x00001930


	//   ....[2]....
        /*0264*/ 	.word	0x00004b50


	//   ....[3]....
        /*0268*/ 	.word	0x00004b80


	//   ....[4]....
        /*026c*/ 	.word	0x000061e0


	//   ....[5]....
        /*0270*/ 	.word	0x00006210


	//   ....[6]....
        /*0274*/ 	.word	0x00006230


	//   ....[7]....
        /*0278*/ 	.word	0x00006b10


	//   ....[8]....
        /*027c*/ 	.word	0x000071d0


	//----- nvinfo : EIATTR_MAX_THREADS
	.align		4
.L_28:
        /*0280*/ 	.byte	0x04, 0x05
        /*0282*/ 	.short	(.L_30 - .L_29)
.L_29:
        /*0284*/ 	.word	0x00000100
        /*0288*/ 	.word	0x00000001
        /*028c*/ 	.word	0x00000001


	//----- nvinfo : EIATTR_CRS_STACK_SIZE
	.align		4
.L_30:
        /*0290*/ 	.byte	0x04, 0x1e
        /*0292*/ 	.short	(.L_32 - .L_31)
.L_31:
        /*0294*/ 	.word	0x00000000


	//----- nvinfo : EIATTR_CBANK_PARAM_SIZE
	.align		4
.L_32:
        /*0298*/ 	.byte	0x03, 0x19
        /*029a*/ 	.short	0x0470


	//----- nvinfo : EIATTR_PARAM_CBANK
	.align		4
        /*029c*/ 	.byte	0x04, 0x0a
        /*029e*/ 	.short	(.L_34 - .L_33)
	.align		4
.L_33:
        /*02a0*/ 	.word	index@(.nv.constant0._ZN7cutlass13device_kernelINS_4conv6kernel13ConvUniversalINS1_16ConvProblemShapeILNS1_8OperatorE0ELi3EEENS1_10collective14CollectiveConvINS1_46MainloopSm90TmaGmmaWarpSpecializedImplicitGemmILS5_0ELi9ELi3EN4cute5tupleIJNSA_1CILi2EEENSC_ILi1EEESE_EEENS1_36KernelImplicitTmaWarpSpecializedSm90ELi1EEENSB_IJNSC_ILi128EEENSC_ILi64EEENSB_IJNSC_ILi32EEEEEEEEENS_10tfloat32_tESN_NSA_8TiledMMAINSA_8MMA_AtomIJNSA_4SM904GMMA29MMA_64x64x8_F32TF32TF32_SS_TNILNSR_7ScaleInE1ELST_1EEEEEENSA_6LayoutINSB_IJSE_SE_SE_EEENSB_IJNSC_ILi0EEESY_SY_EEEEENSB_IJNSA_10UnderscoreES11_S11_EEEEENS7_6detail26Sm90ImplicitGemmTileTraitsINSA_20SM90_TMA_LOAD_IM2COLENSA_14ComposedLayoutINSA_7SwizzleILi3ELi4ELi3EEENSA_18smem_ptr_flag_bitsILi32EEENSW_INSB_IJNSB_IJNSC_ILi8EEENSC_ILi16EEEEEENSB_IJSK_SE_EEENSB_IJSE_NSC_ILi9EEEEEEEEENSB_IJNSB_IJSK_NSC_ILi256EEEEEENSB_IJSE_SY_EEENSB_IJSY_NSC_ILi4096EEEEEEEEEEEEEvEENS15_INSA_23SM90_TMA_LOAD_MULTICASTENS17_IS19_S1B_NSW_INSB_IJNSB_IJS1C_S1C_EEES1F_S1H_EEENSB_IJS1K_S1L_NSB_IJSY_NSC_ILi2048EEEEEEEEEEEEEvEEEENS_8epilogue10collective6detail29Sm90TmaWarpSpecializedAdapterINS23_15DefaultEpilogueISN_NSB_IJNSB_IJllllEEESE_SY_EEES28_NS22_6thread17LinearCombinationISN_Li1EffLNS29_9ScaleType4KindE0ELNS_15FloatRoundStyleE2ESN_EENS_4gemm15EpilogueDefaultEEEEEvvEEEEvNT_6ParamsE)
        /*02a4*/ 	.short	0x0210
        /*02a6*/ 	.short	0x0470


	//----- nvinfo : EIATTR_SW_WAR
	.align		4
.L_34:
        /*02a8*/ 	.byte	0x04, 0x36
        /*02aa*/ 	.short	(.L_36 - .L_35)
.L_35:
        /*02ac*/ 	.word	0x00000008
.L_36:


//--------------------- .nv.callgraph             --------------------------
	.section	.nv.callgraph,"",@"SHT_CUDA_CALLGRAPH"
	.align	4
	.sectionentsize	8
	.align		4
        /*0000*/ 	.word	0x00000000
	.align		4
        /*0004*/ 	.word	0xffffffff
	.align		4
        /*0008*/ 	.word	0x00000000
	.align		4
        /*000c*/ 	.word	0xfffffffe
	.align		4
        /*0010*/ 	.word	0x00000000
	.align		4
        /*0014*/ 	.word	0xfffffffd
	.align		4
        /*0018*/ 	.word	0x00000000
	.align		4
        /*001c*/ 	.word	0xfffffffc


//--------------------- .nv.constant4             --------------------------
	.section	.nv.constant4,"a",@progbits
	.align	8
	.align		8
.nv.constant4:
        /*0000*/ 	.dword	_ZN39_INTERNAL_6cf2468b_4_k_cu_c47bafb5_28394cuda3std3__45__cpo5beginE
	.align		8
        /*0008*/ 	.dword	_ZN39_INTERNAL_6cf2468b_4_k_cu_c47bafb5_28394cuda3std3__45__cpo3endE
	.align		8
        /*0010*/ 	.dword	_ZN39_INTERNAL_6cf2468b_4_k_cu_c47bafb5_28394cuda3std3__45__cpo6cbeginE
	.align		8
        /*0018*/ 	.dword	_ZN39_INTERNAL_6cf2468b_4_k_cu_c47bafb5_28394cuda3std3__45__cpo4cendE
	.align		8
        /*0020*/ 	.dword	_ZN39_INTERNAL_6cf2468b_4_k_cu_c47bafb5_28394cuda3std3__441_GLOBAL__N__6cf2468b_4_k_cu_c47bafb5_28396ignoreE
	.align		8
        /*0028*/ 	.dword	_ZN39_INTERNAL_6cf2468b_4_k_cu_c47bafb5_28394cuda3std3__419piecewise_constructE
	.align		8
        /*0030*/ 	.dword	_ZN39_INTERNAL_6cf2468b_4_k_cu_c47bafb5_28394cuda3std3__48in_placeE
	.align		8
        /*0038*/ 	.dword	_ZN39_INTERNAL_6cf2468b_4_k_cu_c47bafb5_28394cuda3std6ranges3__45__cpo4swapE
	.align		8
        /*0040*/ 	.dword	_ZN39_INTERNAL_6cf2468b_4_k_cu_c47bafb5_28394cuda3std6ranges3__45__cpo9iter_moveE
	.align		8
        /*0048*/ 	.dword	_ZN39_INTERNAL_6cf2468b_4_k_cu_c47bafb5_28394cute7productE
	.align		8
        /*0050*/ 	.dword	_ZN39_INTERNAL_6cf2468b_4_k_cu_c47bafb5_28394cute1_E


//--------------------- .text._ZN7cutlass13device_kernelINS_4conv6kernel13ConvUniversalINS1_16ConvProblemShapeILNS1_8OperatorE0ELi3EEENS1_10collective14CollectiveConvINS1_46MainloopSm90TmaGmmaWarpSpecializedImplicitGemmILS5_0ELi9ELi3EN4cute5tupleIJNSA_1CILi2EEENSC_ILi1EEESE_EEENS1_36KernelImplicitTmaWarpSpecializedSm90ELi1EEENSB_IJNSC_ILi128EEENSC_ILi64EEENSB_IJNSC_ILi32EEEEEEEEENS_10tfloat32_tESN_NSA_8TiledMMAINSA_8MMA_AtomIJNSA_4SM904GMMA29MMA_64x64x8_F32TF32TF32_SS_TNILNSR_7ScaleInE1ELST_1EEEEEENSA_6LayoutINSB_IJSE_SE_SE_EEENSB_IJNSC_ILi0EEESY_SY_EEEEENSB_IJNSA_10UnderscoreES11_S11_EEEEENS7_6detail26Sm90ImplicitGemmTileTraitsINSA_20SM90_TMA_LOAD_IM2COLENSA_14ComposedLayoutINSA_7SwizzleILi3ELi4ELi3EEENSA_18smem_ptr_flag_bitsILi32EEENSW_INSB_IJNSB_IJNSC_ILi8EEENSC_ILi16EEEEEENSB_IJSK_SE_EEENSB_IJSE_NSC_ILi9EEEEEEEEENSB_IJNSB_IJSK_NSC_ILi256EEEEEENSB_IJSE_SY_EEENSB_IJSY_NSC_ILi4096EEEEEEEEEEEEEvEENS15_INSA_23SM90_TMA_LOAD_MULTICASTENS17_IS19_S1B_NSW_INSB_IJNSB_IJS1C_S1C_EEES1F_S1H_EEENSB_IJS1K_S1L_NSB_IJSY_NSC_ILi2048EEEEEEEEEEEEEvEEEENS_8epilogue10collective6detail29Sm90TmaWarpSpecializedAdapterINS23_15DefaultEpilogueISN_NSB_IJNSB_IJllllEEESE_SY_EEES28_NS22_6thread17LinearCombinationISN_Li1EffLNS29_9ScaleType4KindE0ELNS_15FloatRoundStyleE2ESN_EENS_4gemm15EpilogueDefaultEEEEEvvEEEEvNT_6ParamsE --------------------------
	.section	.text._ZN7cutlass13device_kernelINS_4conv6kernel13ConvUniversalINS1_16ConvProblemShapeILNS1_8OperatorE0ELi3EEENS1_10collective14CollectiveConvINS1_46MainloopSm90TmaGmmaWarpSpecializedImplicitGemmILS5_0ELi9ELi3EN4cute5tupleIJNSA_1CILi2EEENSC_ILi1EEESE_EEENS1_36KernelImplicitTmaWarpSpecializedSm90ELi1EEENSB_IJNSC_ILi128EEENSC_ILi64EEENSB_IJNSC_ILi32EEEEEEEEENS_10tfloat32_tESN_NSA_8TiledMMAINSA_8MMA_AtomIJNSA_4SM904GMMA29MMA_64x64x8_F32TF32TF32_SS_TNILNSR_7ScaleInE1ELST_1EEEEEENSA_6LayoutINSB_IJSE_SE_SE_EEENSB_IJNSC_ILi0EEESY_SY_EEEEENSB_IJNSA_10UnderscoreES11_S11_EEEEENS7_6detail26Sm90ImplicitGemmTileTraitsINSA_20SM90_TMA_LOAD_IM2COLENSA_14ComposedLayoutINSA_7SwizzleILi3ELi4ELi3EEENSA_18smem_ptr_flag_bitsILi32EEENSW_INSB_IJNSB_IJNSC_ILi8EEENSC_ILi16EEEEEENSB_IJSK_SE_EEENSB_IJSE_NSC_ILi9EEEEEEEEENSB_IJNSB_IJSK_NSC_ILi256EEEEEENSB_IJSE_SY_EEENSB_IJSY_NSC_ILi4096EEEEEEEEEEEEEvEENS15_INSA_23SM90_TMA_LOAD_MULTICASTENS17_IS19_S1B_NSW_INSB_IJNSB_IJS1C_S1C_EEES1F_S1H_EEENSB_IJS1K_S1L_NSB_IJSY_NSC_ILi2048EEEEEEEEEEEEEvEEEENS_8epilogue10collective6detail29Sm90TmaWarpSpecializedAdapterINS23_15DefaultEpilogueISN_NSB_IJNSB_IJllllEEESE_SY_EEES28_NS22_6thread17LinearCombinationISN_Li1EffLNS29_9ScaleType4KindE0ELNS_15FloatRoundStyleE2ESN_EENS_4gemm15EpilogueDefaultEEEEEvvEEEEvNT_6ParamsE,"ax",@progbits
	.align	128
.text._ZN7cutlass13device_kernelINS_4conv6kernel13ConvUniversalINS1_16ConvProblemShapeILNS1_8OperatorE0ELi3EEENS1_10collective14CollectiveConvINS1_46MainloopSm90TmaGmmaWarpSpecializedImplicitGemmILS5_0ELi9ELi3EN4cute5tupleIJNSA_1CILi2EEENSC_ILi1EEESE_EEENS1_36KernelImplicitTmaWarpSpecializedSm90ELi1EEENSB_IJNSC_ILi128EEENSC_ILi64EEENSB_IJNSC_ILi32EEEEEEEEENS_10tfloat32_tESN_NSA_8TiledMMAINSA_8MMA_AtomIJNSA_4SM904GMMA29MMA_64x64x8_F32TF32TF32_SS_TNILNSR_7ScaleInE1ELST_1EEEEEENSA_6LayoutINSB_IJSE_SE_SE_EEENSB_IJNSC_ILi0EEESY_SY_EEEEENSB_IJNSA_10UnderscoreES11_S11_EEEEENS7_6detail26Sm90ImplicitGemmTileTraitsINSA_20SM90_TMA_LOAD_IM2COLENSA_14ComposedLayoutINSA_7SwizzleILi3ELi4ELi3EEENSA_18smem_ptr_flag_bitsILi32EEENSW_INSB_IJNSB_IJNSC_ILi8EEENSC_ILi16EEEEEENSB_IJSK_SE_EEENSB_IJSE_NSC_ILi9EEEEEEEEENSB_IJNSB_IJSK_NSC_ILi256EEEEEENSB_IJSE_SY_EEENSB_IJSY_NSC_ILi4096EEEEEEEEEEEEEvEENS15_INSA_23SM90_TMA_LOAD_MULTICASTENS17_IS19_S1B_NSW_INSB_IJNSB_IJS1C_S1C_EEES1F_S1H_EEENSB_IJS1K_S1L_NSB_IJSY_NSC_ILi2048EEEEEEEEEEEEEvEEEENS_8epilogue10collective6detail29Sm90TmaWarpSpecializedAdapterINS23_15DefaultEpilogueISN_NSB_IJNSB_IJllllEEESE_SY_EEES28_NS22_6thread17LinearCombinationISN_Li1EffLNS29_9ScaleType4KindE0ELNS_15FloatRoundStyleE2ESN_EENS_4gemm15EpilogueDefaultEEEEEvvEEEEvNT_6ParamsE:
        .type           _ZN7cutlass13device_kernelINS_4conv6kernel13ConvUniversalINS1_16ConvProblemShapeILNS1_8OperatorE0ELi3EEENS1_10collective14CollectiveConvINS1_46MainloopSm90TmaGmmaWarpSpecializedImplicitGemmILS5_0ELi9ELi3EN4cute5tupleIJNSA_1CILi2EEENSC_ILi1EEESE_EEENS1_36KernelImplicitTmaWarpSpecializedSm90ELi1EEENSB_IJNSC_ILi128EEENSC_ILi64EEENSB_IJNSC_ILi32EEEEEEEEENS_10tfloat32_tESN_NSA_8TiledMMAINSA_8MMA_AtomIJNSA_4SM904GMMA29MMA_64x64x8_F32TF32TF32_SS_TNILNSR_7ScaleInE1ELST_1EEEEEENSA_6LayoutINSB_IJSE_SE_SE_EEENSB_IJNSC_ILi0EEESY_SY_EEEEENSB_IJNSA_10UnderscoreES11_S11_EEEEENS7_6detail26Sm90ImplicitGemmTileTraitsINSA_20SM90_TMA_LOAD_IM2COLENSA_14ComposedLayoutINSA_7SwizzleILi3ELi4ELi3EEENSA_18smem_ptr_flag_bitsILi32EEENSW_INSB_IJNSB_IJNSC_ILi8EEENSC_ILi16EEEEEENSB_IJSK_SE_EEENSB_IJSE_NSC_ILi9EEEEEEEEENSB_IJNSB_IJSK_NSC_ILi256EEEEEENSB_IJSE_SY_EEENSB_IJSY_NSC_ILi4096EEEEEEEEEEEEEvEENS15_INSA_23SM90_TMA_LOAD_MULTICASTENS17_IS19_S1B_NSW_INSB_IJNSB_IJS1C_S1C_EEES1F_S1H_EEENSB_IJS1K_S1L_NSB_IJSY_NSC_ILi2048EEEEEEEEEEEEEvEEEENS_8epilogue10collective6detail29Sm90TmaWarpSpecializedAdapterINS23_15DefaultEpilogueISN_NSB_IJNSB_IJllllEEESE_SY_EEES28_NS22_6thread17LinearCombinationISN_Li1EffLNS29_9ScaleType4KindE0ELNS_15FloatRoundStyleE2ESN_EENS_4gemm15EpilogueDefaultEEEEEvvEEEEvNT_6ParamsE,@function
        .size           _ZN7cutlass13device_kernelINS_4conv6kernel13ConvUniversalINS1_16ConvProblemShapeILNS1_8OperatorE0ELi3EEENS1_10collective14CollectiveConvINS1_46MainloopSm90TmaGmmaWarpSpecializedImplicitGemmILS5_0ELi9ELi3EN4cute5tupleIJNSA_1CILi2EEENSC_ILi1EEESE_EEENS1_36KernelImplicitTmaWarpSpecializedSm90ELi1EEENSB_IJNSC_ILi128EEENSC_ILi64EEENSB_IJNSC_ILi32EEEEEEEEENS_10tfloat32_tESN_NSA_8TiledMMAINSA_8MMA_AtomIJNSA_4SM904GMMA29MMA_64x64x8_F32TF32TF32_SS_TNILNSR_7ScaleInE1ELST_1EEEEEENSA_6LayoutINSB_IJSE_SE_SE_EEENSB_IJNSC_ILi0EEESY_SY_EEEEENSB_IJNSA_10UnderscoreES11_S11_EEEEENS7_6detail26Sm90ImplicitGemmTileTraitsINSA_20SM90_TMA_LOAD_IM2COLENSA_14ComposedLayoutINSA_7SwizzleILi3ELi4ELi3EEENSA_18smem_ptr_flag_bitsILi32EEENSW_INSB_IJNSB_IJNSC_ILi8EEENSC_ILi16EEEEEENSB_IJSK_SE_EEENSB_IJSE_NSC_ILi9EEEEEEEEENSB_IJNSB_IJSK_NSC_ILi256EEEEEENSB_IJSE_SY_EEENSB_IJSY_NSC_ILi4096EEEEEEEEEEEEEvEENS15_INSA_23SM90_TMA_LOAD_MULTICASTENS17_IS19_S1B_NSW_INSB_IJNSB_IJS1C_S1C_EEES1F_S1H_EEENSB_IJS1K_S1L_NSB_IJSY_NSC_ILi2048EEEEEEEEEEEEEvEEEENS_8epilogue10collective6detail29Sm90TmaWarpSpecializedAdapterINS23_15DefaultEpilogueISN_NSB_IJNSB_IJllllEEESE_SY_EEES28_NS22_6thread17LinearCombinationISN_Li1EffLNS29_9ScaleType4KindE0ELNS_15FloatRoundStyleE2ESN_EENS_4gemm15EpilogueDefaultEEEEEvvEEEEvNT_6ParamsE,(.L_x_167 - _ZN7cutlass13device_kernelINS_4conv6kernel13ConvUniversalINS1_16ConvProblemShapeILNS1_8OperatorE0ELi3EEENS1_10collective14CollectiveConvINS1_46MainloopSm90TmaGmmaWarpSpecializedImplicitGemmILS5_0ELi9ELi3EN4cute5tupleIJNSA_1CILi2EEENSC_ILi1EEESE_EEENS1_36KernelImplicitTmaWarpSpecializedSm90ELi1EEENSB_IJNSC_ILi128EEENSC_ILi64EEENSB_IJNSC_ILi32EEEEEEEEENS_10tfloat32_tESN_NSA_8TiledMMAINSA_8MMA_AtomIJNSA_4SM904GMMA29MMA_64x64x8_F32TF32TF32_SS_TNILNSR_7ScaleInE1ELST_1EEEEEENSA_6LayoutINSB_IJSE_SE_SE_EEENSB_IJNSC_ILi0EEESY_SY_EEEEENSB_IJNSA_10UnderscoreES11_S11_EEEEENS7_6detail26Sm90ImplicitGemmTileTraitsINSA_20SM90_TMA_LOAD_IM2COLENSA_14ComposedLayoutINSA_7SwizzleILi3ELi4ELi3EEENSA_18smem_ptr_flag_bitsILi32EEENSW_INSB_IJNSB_IJNSC_ILi8EEENSC_ILi16EEEEEENSB_IJSK_SE_EEENSB_IJSE_NSC_ILi9EEEEEEEEENSB_IJNSB_IJSK_NSC_ILi256EEEEEENSB_IJSE_SY_EEENSB_IJSY_NSC_ILi4096EEEEEEEEEEEEEvEENS15_INSA_23SM90_TMA_LOAD_MULTICASTENS17_IS19_S1B_NSW_INSB_IJNSB_IJS1C_S1C_EEES1F_S1H_EEENSB_IJS1K_S1L_NSB_IJSY_NSC_ILi2048EEEEEEEEEEEEEvEEEENS_8epilogue10collective6detail29Sm90TmaWarpSpecializedAdapterINS23_15DefaultEpilogueISN_NSB_IJNSB_IJllllEEESE_SY_EEES28_NS22_6thread17LinearCombinationISN_Li1EffLNS29_9ScaleType4KindE0ELNS_15FloatRoundStyleE2ESN_EENS_4gemm15EpilogueDefaultEEEEEvvEEEEvNT_6ParamsE)
        .other          _ZN7cutlass13device_kernelINS_4conv6kernel13ConvUniversalINS1_16ConvProblemShapeILNS1_8OperatorE0ELi3EEENS1_10collective14CollectiveConvINS1_46MainloopSm90TmaGmmaWarpSpecializedImplicitGemmILS5_0ELi9ELi3EN4cute5tupleIJNSA_1CILi2EEENSC_ILi1EEESE_EEENS1_36KernelImplicitTmaWarpSpecializedSm90ELi1EEENSB_IJNSC_ILi128EEENSC_ILi64EEENSB_IJNSC_ILi32EEEEEEEEENS_10tfloat32_tESN_NSA_8TiledMMAINSA_8MMA_AtomIJNSA_4SM904GMMA29MMA_64x64x8_F32TF32TF32_SS_TNILNSR_7ScaleInE1ELST_1EEEEEENSA_6LayoutINSB_IJSE_SE_SE_EEENSB_IJNSC_ILi0EEESY_SY_EEEEENSB_IJNSA_10UnderscoreES11_S11_EEEEENS7_6detail26Sm90ImplicitGemmTileTraitsINSA_20SM90_TMA_LOAD_IM2COLENSA_14ComposedLayoutINSA_7SwizzleILi3ELi4ELi3EEENSA_18smem_ptr_flag_bitsILi32EEENSW_INSB_IJNSB_IJNSC_ILi8EEENSC_ILi16EEEEEENSB_IJSK_SE_EEENSB_IJSE_NSC_ILi9EEEEEEEEENSB_IJNSB_IJSK_NSC_ILi256EEEEEENSB_IJSE_SY_EEENSB_IJSY_NSC_ILi4096EEEEEEEEEEEEEvEENS15_INSA_23SM90_TMA_LOAD_MULTICASTENS17_IS19_S1B_NSW_INSB_IJNSB_IJS1C_S1C_EEES1F_S1H_EEENSB_IJS1K_S1L_NSB_IJSY_NSC_ILi2048EEEEEEEEEEEEEvEEEENS_8epilogue10collective6detail29Sm90TmaWarpSpecializedAdapterINS23_15DefaultEpilogueISN_NSB_IJNSB_IJllllEEESE_SY_EEES28_NS22_6thread17LinearCombinationISN_Li1EffLNS29_9ScaleType4KindE0ELNS_15FloatRoundStyleE2ESN_EENS_4gemm15EpilogueDefaultEEEEEvvEEEEvNT_6ParamsE,@"STO_CUDA_ENTRY STV_DEFAULT"
_ZN7cutlass13device_kernelINS_4conv6kernel13ConvUniversalINS1_16ConvProblemShapeILNS1_8OperatorE0ELi3EEENS1_10collective14CollectiveConvINS1_46MainloopSm90TmaGmmaWarpSpecializedImplicitGemmILS5_0ELi9ELi3EN4cute5tupleIJNSA_1CILi2EEENSC_ILi1EEESE_EEENS1_36KernelImplicitTmaWarpSpecializedSm90ELi1EEENSB_IJNSC_ILi128EEENSC_ILi64EEENSB_IJNSC_ILi32EEEEEEEEENS_10tfloat32_tESN_NSA_8TiledMMAINSA_8MMA_AtomIJNSA_4SM904GMMA29MMA_64x64x8_F32TF32TF32_SS_TNILNSR_7ScaleInE1ELST_1EEEEEENSA_6LayoutINSB_IJSE_SE_SE_EEENSB_IJNSC_ILi0EEESY_SY_EEEEENSB_IJNSA_10UnderscoreES11_S11_EEEEENS7_6detail26Sm90ImplicitGemmTileTraitsINSA_20SM90_TMA_LOAD_IM2COLENSA_14ComposedLayoutINSA_7SwizzleILi3ELi4ELi3EEENSA_18smem_ptr_flag_bitsILi32EEENSW_INSB_IJNSB_IJNSC_ILi8EEENSC_ILi16EEEEEENSB_IJSK_SE_EEENSB_IJSE_NSC_ILi9EEEEEEEEENSB_IJNSB_IJSK_NSC_ILi256EEEEEENSB_IJSE_SY_EEENSB_IJSY_NSC_ILi4096EEEEEEEEEEEEEvEENS15_INSA_23SM90_TMA_LOAD_MULTICASTENS17_IS19_S1B_NSW_INSB_IJNSB_IJS1C_S1C_EEES1F_S1H_EEENSB_IJS1K_S1L_NSB_IJSY_NSC_ILi2048EEEEEEEEEEEEEvEEEENS_8epilogue10collective6detail29Sm90TmaWarpSpecializedAdapterINS23_15DefaultEpilogueISN_NSB_IJNSB_IJllllEEESE_SY_EEES28_NS22_6thread17LinearCombinationISN_Li1EffLNS29_9ScaleType4KindE0ELNS_15FloatRoundStyleE2ESN_EENS_4gemm15EpilogueDefaultEEEEEvvEEEEvNT_6ParamsE:
[----:B------:R-:W-:Y:S01]  /*0000*/  LDC R1, c[0x0][0x28] ;  /* 0x00000a00ff017b82 */ /* 0x000fe20000000800 */
[----:B------:R-:W0:Y:S01]  /*0010*/  S2R R10, SR_TID.X ;  /* 0x00000000000a7919 */ /* 0x000e220000002100 */
[----:B------:R-:W-:Y:S01]  /*0020*/  ELECT P0, URZ, PT ;  /* 0x00000000003f782f */ /* 0x000fe20003800000 */
[----:B------:R-:W-:Y:S01]  /*0030*/  BSSY B0, `(.L_x_0) ;  /* 0x0000010000007945 */ /* 0x000fe20003800000 */
[----:B------:R-:W1:Y:S01]  /*0040*/  S2R R11, SR_CTAID.X ;  /* 0x00000000000b7919 */ /* 0x000e620000002500 */
[--C-:B0-----:R-:W-:Y:S02]  /*0050*/  SHF.R.U32.HI R0, RZ, 0x5, R10.reuse ;  /* 0x00000005ff007819 */ /* 0x101fe4000001160a */
[----:B------:R-:W-:-:S03]  /*0060*/  SHF.R.U32.HI R2, RZ, 0x7, R10 ;  /* 0x00000007ff027819 */ /* 0x000fc6000001160a */
[----:B------:R-:W0:Y:S04]  /*0070*/  SHFL.IDX PT, R3, R0, RZ, 0x1f ;  /* 0x00001fff00037589 */ /* 0x000e2800000e0000 */
[----:B------:R2:W3:Y:S01]  /*0080*/  SHFL.IDX PT, R9, R2, RZ, 0x1f ;  /* 0x00001fff02097589 */ /* 0x0004e200000e0000 */
[----:B0-----:R-:W-:-:S13]  /*0090*/  ISETP.NE.OR P0, PT, R3, RZ, !P0 ;  /* 0x000000ff0300720c */ /* 0x001fda0004705670 */
[----:B-123--:R-:W-:Y:S05]  /*00a0*/  @P0 BRA `(.L_x_1) ;  /* 0x0000000000200947 */ /* 0x00efea0003800000 */
[----:B------:R-:W-:Y:S02]  /*00b0*/  ULDC.64 UR4, c[0x0][0x198] ;  /* 0x0000660000047ab9 */ /* 0x000fe40000000a00 */
[----:B------:R-:W-:Y:S02]  /*00c0*/  UIADD3 UR6, UP0, UR4, 0xf0, URZ ;  /* 0x000000f004067890 */ /* 0x000fe4000ff1e03f */
[----:B------:R-:W-:Y:S02]  /*00d0*/  UIADD3 UR4, UP1, UR4, 0x270, URZ ;  /* 0x0000027004047890 */ /* 0x000fe4000ff3e03f */
[----:B------:R-:W-:Y:S02]  /*00e0*/  UIADD3.X UR7, URZ, UR5, URZ, UP0, !UPT ;  /* 0x000000053f077290 */ /* 0x000fe400087fe43f */
[----:B------:R-:W-:-:S07]  /*00f0*/  UIADD3.X UR5, URZ, UR5, URZ, UP1, !UPT ;  /* 0x000000053f057290 */ /* 0x000fce0008ffe43f */
[----:B------:R0:W-:Y:S02]  /*0100*/  UTMACCTL.PF [UR6] ;  /* 0x00000000060079b9 */ /* 0x0001e40008040000 */
[----:B------:R0:W-:Y:S02]  /*0110*/  UTMACCTL.PF [UR4] ;  /* 0x00000000040079b9 */ /* 0x0001e40008040000 */
[----:B0-----:R-:W-:Y:S01]  /*0120*/  NOP ;  /* 0x0000000000007918 */ /* 0x001fe20000000000 */
.L_x_1:
[----:B------:R-:W-:Y:S05]  /*0130*/  BSYNC B0 ;  /* 0x0000000000007941 */ /* 0x000fea0003800000 */
.L_x_0:
[----:B------:R-:W0:Y:S01]  /*0140*/  SHFL.IDX PT, R0, R0, RZ, 0x1f ;  /* 0x00001fff00007589 */ /* 0x000e2200000e0000 */
[----:B------:R-:W-:Y:S02]  /*0150*/  SHF.R.S32.HI R5, RZ, 0x1f, R10 ;  /* 0x0000001fff057819 */ /* 0x000fe4000001140a */
[----:B------:R-:W-:Y:S01]  /*0160*/  I2FP.F32.U32 R6, R11 ;  /* 0x0000000b00067245 */ /* 0x000fe20000201000 */
[----:B------:R-:W1:Y:S01]  /*0170*/  S2R R13, SR_CTAID.Y ;  /* 0x00000000000d7919 */ /* 0x000e620000002600 */
[----:B------:R-:W-:-:S04]  /*0180*/  LEA.HI R5, R5, R10, RZ, 0x7 ;  /* 0x0000000a05057211 */ /* 0x000fc800078f38ff */
[----:B------:R-:W-:-:S05]  /*0190*/  LOP3.LUT R5, R5, 0xffffff80, RZ, 0xc0, !PT ;  /* 0xffffff8005057812 */ /* 0x000fca00078ec0ff */
[----:B------:R-:W-:-:S05]  /*01a0*/  IMAD.IADD R17, R10, 0x1, -R5 ;  /* 0x000000010a117824 */ /* 0x000fca00078e0a05 */
[----:B------:R-:W-:-:S04]  /*01b0*/  SHF.R.S32.HI R2, RZ, 0x1f, R17 ;  /* 0x0000001fff027819 */ /* 0x000fc80000011411 */
[----:B------:R-:W-:Y:S02]  /*01c0*/  LEA.HI R2, R2, R17, RZ, 0x3 ;  /* 0x0000001102027211 */ /* 0x000fe400078f18ff */
[----:B0-----:R-:W-:Y:S02]  /*01d0*/  ISETP.NE.AND P0, PT, R0, RZ, PT ;  /* 0x000000ff0000720c */ /* 0x001fe40003f05270 */
[--C-:B------:R-:W-:Y:S02]  /*01e0*/  SHF.R.S32.HI R4, RZ, 0x3, R2.reuse ;  /* 0x00000003ff047819 */ /* 0x100fe40000011402 */
[----:B------:R-:W-:Y:S02]  /*01f0*/  SHF.R.S32.HI R5, RZ, 0x1f, R2 ;  /* 0x0000001fff057819 */ /* 0x000fe40000011402 */
[----:B------:R-:W-:-:S07]  /*0200*/  SHF.R.S32.HI R7, RZ, 0x1f, R0 ;  /* 0x0000001fff077819 */ /* 0x000fce0000011400 */
[----:B-1----:R-:W-:Y:S05]  /*0210*/  @P0 BRA `(.L_x_2) ;  /* 0x00000000008c0947 */ /* 0x002fea0003800000 */
[----:B------:R-:W-:Y:S01]  /*0220*/  ELECT P0, URZ, PT ;  /* 0x00000000003f782f */ /* 0x000fe20003800000 */
[----:B------:R-:W-:-:S12]  /*0230*/  BSSY B0, `(.L_x_2) ;  /* 0x0000021000007945 */ /* 0x000fd80003800000 */
[----:B------:R-:W-:Y:S05]  /*0240*/  @!P0 BRA `(.L_x_3) ;  /* 0x00000000007c8947 */ /* 0x000fea0003800000 */
[----:B------:R-:W0:Y:S01]  /*0250*/  S2UR UR8, SR_CgaCtaId ;  /* 0x00000000000879c3 */ /* 0x000e220000008800 */
[----:B------:R-:W-:Y:S01]  /*0260*/  UMOV UR4, 0x400 ;  /* 0x0000040000047882 */ /* 0x000fe20000000000 */
[----:B------:R-:W-:Y:S01]  /*0270*/  UMOV UR5, 0x1 ;  /* 0x0000000100057882 */ /* 0x000fe20000000000 */
[----:B------:R-:W-:Y:S02]  /*0280*/  UMOV UR6, 0x2 ;  /* 0x0000000200067882 */ /* 0x000fe40000000000 */
[----:B------:R-:W-:-:S04]  /*0290*/  UIADD3 UR6, -UR6, 0x100000, URZ ;  /* 0x0010000006067890 */ /* 0x000fc8000fffe13f */
[----:B------:R-:W-:Y:S02]  /*02a0*/  USHF.L.U32 UR7, UR6, 0xb, URZ ;  /* 0x0000000b06077899 */ /* 0x000fe4000800063f */
[----:B------:R-:W-:Y:S02]  /*02b0*/  USHF.L.U32 UR6, UR6, 0x1, URZ ;  /* 0x0000000106067899 */ /* 0x000fe4000800063f */
[----:B0-----:R-:W-:Y:S02]  /*02c0*/  ULEA UR8, UR8, UR4, 0x18 ;  /* 0x0000000408087291 */ /* 0x001fe4000f8ec03f */
[----:B------:R-:W-:-:S04]  /*02d0*/  UIADD3 UR4, -UR5, 0x100000, URZ ;  /* 0x0010000005047890 */ /* 0x000fc8000fffe13f */
[----:B------:R-:W-:Y:S02]  /*02e0*/  USHF.L.U32 UR5, UR4, 0xb, URZ ;  /* 0x0000000b04057899 */ /* 0x000fe4000800063f */
[----:B------:R-:W-:Y:S01]  /*02f0*/  USHF.L.U32 UR4, UR4, 0x1, URZ ;  /* 0x0000000104047899 */ /* 0x000fe2000800063f */
[----:B------:R-:W0:Y:S11]  /*0300*/  FENCE.VIEW.ASYNC.S ;  /* 0x00000000000073c6 */ /* 0x000e360000000000 */
[----:B0-----:R0:W1:Y:S01]  /*0310*/  SYNCS.EXCH.64 URZ, [UR8+0x36000], UR4 ;  /* 0x03600004083f75b2 */ /* 0x0010620008000100 */
[----:B------:R0:W2:Y:S01]  /*0320*/  SYNCS.EXCH.64 URZ, [UR8+0x36048], UR6 ;  /* 0x03604806083f75b2 */ /* 0x0000a20008000100 */
[----:B------:R0:W3:Y:S01]  /*0330*/  SYNCS.EXCH.64 URZ, [UR8+0x36008], UR4 ;  /* 0x03600804083f75b2 */ /* 0x0000e20008000100 */
[----:B------:R0:W4:Y:S01]  /*0340*/  SYNCS.EXCH.64 URZ, [UR8+0x36050], UR6 ;  /* 0x03605006083f75b2 */ /* 0x0001220008000100 */
[----:B------:R0:W0:Y:S01]  /*0350*/  SYNCS.EXCH.64 URZ, [UR8+0x36010], UR4 ;  /* 0x03601004083f75b2 */ /* 0x0000220008000100 */
        /* <DEDUP_REMOVED lines=13> */
[----:B------:R-:W-:Y:S01]  /*0430*/  NOP ;  /* 0x0000000000007918 */ /* 0x000fe20000000000 */
.L_x_3:
[----:B0-----:R-:W-:Y:S05]  /*0440*/  BSYNC B0 ;  /* 0x0000000000007941 */ /* 0x001fea0003800000 */
.L_x_2:
[----:B------:R-:W-:Y:S01]  /*0450*/  ULDC UR4, c[0x0][0x150] ;  /* 0x0000540000047ab9 */ /* 0x000fe20000000800 */
[----:B------:R-:W-:Y:S01]  /*0460*/  LEA.HI R5, R5, R4, RZ, 0x2 ;  /* 0x0000000405057211 */ /* 0x000fe200078f10ff */
[----:B------:R-:W-:Y:S01]  /*0470*/  FMUL R6, R6, UR4 ;  /* 0x0000000406067c20 */ /* 0x000fe20008400000 */
[----:B------:R-:W-:Y:S01]  /*0480*/  LEA.HI R7, R7, R0, RZ, 0x2 ;  /* 0x0000000007077211 */ /* 0x000fe200078f10ff */
[----:B------:R-:W-:Y:S01]  /*0490*/  ULDC UR4, c[0x0][0x154] ;  /* 0x0000550000047ab9 */ /* 0x000fe20000000800 */
[----:B------:R-:W-:Y:S01]  /*04a0*/  LOP3.LUT R5, R5, 0xfffffffc, RZ, 0xc0, !PT ;  /* 0xfffffffc05057812 */ /* 0x000fe200078ec0ff */
[----:B------:R-:W0:Y:S01]  /*04b0*/  LDC R12, c[0x0][0x140] ;  /* 0x00005000ff0c7b82 */ /* 0x000e220000000800 */
[----:B------:R-:W-:Y:S01]  /*04c0*/  LOP3.LUT R7, R7, 0x3ffffffc, RZ, 0xc0, !PT ;  /* 0x3ffffffc07077812 */ /* 0x000fe200078ec0ff */
[----:B------:R-:W5:Y:S01]  /*04d0*/  F2I.U32.TRUNC.NTZ R6, R6 ;  /* 0x0000000600067305 */ /* 0x000f62000020f000 */
[----:B------:R-:W-:Y:S01]  /*04e0*/  I2FP.F32.U32 R2, R13 ;  /* 0x0000000d00027245 */ /* 0x000fe20000201000 */
[----:B------:R-:W-:Y:S01]  /*04f0*/  IMAD.IADD R5, R4, 0x1, -R5 ;  /* 0x0000000104057824 */ /* 0x000fe200078e0a05 */
[----:B------:R-:W-:Y:S01]  /*0500*/  LOP3.LUT P0, RZ, R17, 0x7, RZ, 0xc0, !PT ;  /* 0x0000000711ff7812 */ /* 0x000fe2000780c0ff */
[----:B------:R-:W-:Y:S01]  /*0510*/  IMAD.IADD R0, R0, 0x1, -R7 ;  /* 0x0000000100007824 */ /* 0x000fe200078e0a07 */
[----:B------:R-:W-:Y:S01]  /*0520*/  ISETP.NE.AND P3, PT, R9, 0x1, PT ;  /* 0x000000010900780c */ /* 0x000fe20003f65270 */
[----:B------:R-:W-:Y:S01]  /*0530*/  FMUL R8, R2, UR4 ;  /* 0x0000000402087c20 */ /* 0x000fe20008400000 */
[----:B------:R-:W-:Y:S01]  /*0540*/  ULDC UR4, c[0x0][0x144] ;  /* 0x0000510000047ab9 */ /* 0x000fe20000000800 */
[----:B------:R-:W-:Y:S01]  /*0550*/  IMAD R5, R0, 0x4, R5 ;  /* 0x0000000400057824 */ /* 0x000fe200078e0205 */
[----:B------:R-:W-:Y:S01]  /*0560*/  NOP ;  /* 0x0000000000007918 */ /* 0x000fe20000000000 */
[----:B------:R-:W-:-:S02]  /*0570*/  NOP ;  /* 0x0000000000007918 */ /* 0x000fc40000000000 */
[----:B------:R-:W1:Y:S01]  /*0580*/  F2I.U32.TRUNC.NTZ R8, R8 ;  /* 0x0000000800087305 */ /* 0x000e62000020f000 */
[----:B------:R-:W-:Y:S01]  /*0590*/  LEA.HI R0, R5, R5, RZ, 0x1 ;  /* 0x0000000505007211 */ /* 0x000fe200078f08ff */
[----:B-----5:R-:W-:-:S03]  /*05a0*/  IMAD.MOV R2, RZ, RZ, -R6 ;  /* 0x000000ffff027224 */ /* 0x020fc600078e0a06 */
[----:B------:R-:W-:Y:S01]  /*05b0*/  LOP3.LUT R0, R0, 0xfffffffe, RZ, 0xc0, !PT ;  /* 0xfffffffe00007812 */ /* 0x000fe200078ec0ff */
[----:B------:R-:W-:Y:S01]  /*05c0*/  IMAD R7, R2, UR4, R11 ;  /* 0x0000000402077c24 */ /* 0x000fe2000f8e020b */
[----:B------:R-:W-:Y:S01]  /*05d0*/  ULDC UR4, c[0x0][0x148] ;  /* 0x0000520000047ab9 */ /* 0x000fe20000000800 */
[C---:B------:R-:W-:Y:S01]  /*05e0*/  IMAD.SHL.U32 R2, R5.reuse, 0x4, RZ ;  /* 0x0000000405027824 */ /* 0x040fe200078e00ff */
[----:B0-----:R-:W-:Y:S01]  /*05f0*/  ISETP.EQ.U32.AND P1, PT, R12, 0x1, PT ;  /* 0x000000010c00780c */ /* 0x001fe20003f22070 */
[----:B------:R-:W-:-:S03]  /*0600*/  IMAD.IADD R0, R5, 0x1, -R0 ;  /* 0x0000000105007824 */ /* 0x000fc600078e0a00 */
[----:B------:R-:W-:Y:S01]  /*0610*/  LOP3.LUT R2, R5, 0xc, R2, 0x78, !PT ;  /* 0x0000000c05027812 */ /* 0x000fe200078e7802 */
[----:B-1----:R-:W-:Y:S01]  /*0620*/  IMAD.MOV R6, RZ, RZ, -R8 ;  /* 0x000000ffff067224 */ /* 0x002fe200078e0a08 */
[----:B------:R-:W-:Y:S02]  /*0630*/  ISETP.NE.AND P4, PT, R0, R7, PT ;  /* 0x000000070000720c */ /* 0x000fe40003f85270 */
[----:B------:R-:W-:Y:S01]  /*0640*/  SHF.R.S32.HI R0, RZ, 0x1f, R3 ;  /* 0x0000001fff007819 */ /* 0x000fe20000011403 */
[----:B------:R-:W-:Y:S01]  /*0650*/  IMAD R5, R6, UR4, R13 ;  /* 0x0000000406057c24 */ /* 0x000fe2000f8e020d */
[----:B------:R-:W-:Y:S02]  /*0660*/  ISETP.LT.U32.AND P0, PT, R2, 0x2, !P0 ;  /* 0x000000020200780c */ /* 0x000fe40004701070 */
[----:B------:R-:W-:-:S04]  /*0670*/  LEA.HI R0, R0, R3, RZ, 0x2 ;  /* 0x0000000300007211 */ /* 0x000fc800078f10ff */
[----:B------:R-:W-:-:S03]  /*0680*/  LOP3.LUT R0, R0, 0xfffffffc, RZ, 0xc0, !PT ;  /* 0xfffffffc00007812 */ /* 0x000fc600078ec0ff */
[----:B------:R-:W-:Y:S02]  /*0690*/  @P4 LEA.HI R4, R2, R2, RZ, 0x1 ;  /* 0x0000000202044211 */ /* 0x000fe400078f08ff */
[----:B------:R-:W-:Y:S02]  /*06a0*/  IMAD.IADD R8, R3, 0x1, -R0 ;  /* 0x0000000103087824 */ /* 0x000fe400078e0a00 */
[----:B------:R-:W-:-:S03]  /*06b0*/  @P4 SHF.R.S32.HI R4, RZ, 0x1, R4 ;  /* 0x00000001ff044819 */ /* 0x000fc60000011404 */
[----:B------:R-:W-:Y:S02]  /*06c0*/  LOP3.LUT P2, RZ, R9, R8, RZ, 0xfc, !PT ;  /* 0x0000000809ff7212 */ /* 0x000fe4000784fcff */
[----:B------:R-:W-:Y:S01]  /*06d0*/  @P4 ISETP.NE.AND P5, PT, R4, R5, PT ;  /* 0x000000050400420c */ /* 0x000fe20003fa5270 */
[----:B------:R-:W-:Y:S01]  /*06e0*/  IMAD.MOV.U32 R4, RZ, RZ, 0x1 ;  /* 0x00000001ff047424 */ /* 0x000fe200078e00ff */
[----:B------:R-:W-:Y:S02]  /*06f0*/  SEL R3, RZ, 0x1, P2 ;  /* 0x00000001ff037807 */ /* 0x000fe40001000000 */
[----:B------:R-:W-:Y:S02]  /*0700*/  SEL R5, RZ, 0x1, !P0 ;  /* 0x00000001ff057807 */ /* 0x000fe40004000000 */
[----:B------:R-:W-:Y:S02]  /*0710*/  @P4 SEL R4, RZ, 0x1, P5 ;  /* 0x00000001ff044807 */ /* 0x000fe40002800000 */
[----:B------:R-:W-:-:S02]  /*0720*/  SEL R3, R3, 0x2, P3 ;  /* 0x0000000203037807 */ /* 0x000fc40001800000 */
[----:B------:R-:W-:Y:S01]  /*0730*/  LOP3.LUT R4, R4, R5, RZ, 0xc0, !PT ;  /* 0x0000000504047212 */ /* 0x000fe200078ec0ff */
[----:B------:R-:W-:Y:S06]  /*0740*/  @!P1 BRA `(.L_x_4) ;  /* 0x0000000000089947 */ /* 0x000fec0003800000 */
[----:B--234-:R-:W-:Y:S01]  /*0750*/  UCGABAR_ARV ;  /* 0x00000000000079c7 */ /* 0x01cfe20008000000 */
[----:B------:R-:W-:Y:S05]  /*0760*/  BRA `(.L_x_5) ;  /* 0x0000000000047947 */ /* 0x000fea0003800000 */
.L_x_4:
[----:B--234-:R-:W-:Y:S01]  /*0770*/  NOP ;  /* 0x0000000000007918 */ /* 0x01cfe20000000000 */
.L_x_5:
[----:B------:R-:W-:Y:S01]  /*0780*/  ULDC.64 UR4, c[0x0][0x618] ;  /* 0x0001860000047ab9 */ /* 0x000fe20000000a00 */
[----:B------:R-:W-:Y:S01]  /*0790*/  ULDC.64 UR12, c[0x0][0x208] ;  /* 0x00008200000c7ab9 */ /* 0x000fe20000000a00 */
[----:B------:R-:W-:-:S04]  /*07a0*/  ISETP.NE.U32.AND P0, PT, RZ, UR4, PT ;  /* 0x00000004ff007c0c */ /* 0x000fc8000bf05070 */
[----:B------:R-:W-:-:S13]  /*07b0*/  ISETP.NE.AND.EX P0, PT, RZ, UR5, PT, P0 ;  /* 0x00000005ff007c0c */ /* 0x000fda000bf05300 */
[----:B------:R-:W-:Y:S05]  /*07c0*/  @!P0 BRA `(.L_x_6) ;  /* 0x00000000001c8947 */ /* 0x000fea0003800000 */
[----:B------:R-:W0:Y:S02]  /*07d0*/  LDC.64 R6, c[0x0][0x618] ;  /* 0x00018600ff067b82 */ /* 0x000e240000000a00 */
[----:B0-----:R-:W2:Y:S02]  /*07e0*/  LDG.E.64 R6, desc[UR12][R6.64] ;  /* 0x0000000c06067981 */ /* 0x001ea4000c1e1b00 */
[----:B--2---:R-:W-:-:S04]  /*07f0*/  ISETP.NE.U32.AND P0, PT, R6, RZ, PT ;  /* 0x000000ff0600720c */ /* 0x004fc80003f05070 */
[----:B------:R-:W-:-:S13]  /*0800*/  ISETP.NE.AND.EX P0, PT, R7, RZ, PT, P0 ;  /* 0x000000ff0700720c */ /* 0x000fda0003f05300 */
[----:B------:R-:W-:Y:S05]  /*0810*/  @!P0 BRA `(.L_x_6) ;  /* 0x0000000000088947 */ /* 0x000fea0003800000 */
[----:B------:R0:W5:Y:S01]  /*0820*/  LD.E R0, desc[UR12][R6.64] ;  /* 0x0000000c06007980 */ /* 0x000162000c101900 */
[----:B------:R-:W-:Y:S05]  /*0830*/  BRA `(.L_x_7) ;  /* 0x0000000000207947 */ /* 0x000fea0003800000 */
.L_x_6:
[----:B------:R-:W-:Y:S02]  /*0840*/  ULDC.64 UR4, c[0x0][0x608] ;  /* 0x0001820000047ab9 */ /* 0x000fe40000000a00 */
[----:B------:R-:W-:-:S04]  /*0850*/  ISETP.NE.U32.AND P0, PT, RZ, UR4, PT ;  /* 0x00000004ff007c0c */ /* 0x000fc8000bf05070 */
[----:B------:R-:W-:-:S13]  /*0860*/  ISETP.NE.AND.EX P0, PT, RZ, UR5, PT, P0 ;  /* 0x00000005ff007c0c */ /* 0x000fda000bf05300 */
[----:B------:R-:W-:Y:S05]  /*0870*/  @!P0 BRA `(.L_x_8) ;  /* 0x00000000000c8947 */ /* 0x000fea0003800000 */
[----:B------:R-:W0:Y:S02]  /*0880*/  LDC.64 R6, c[0x0][0x608] ;  /* 0x00018200ff067b82 */ /* 0x000e240000000a00 */
[----:B0-----:R1:W5:Y:S01]  /*0890*/  LDG.E R0, desc[UR12][R6.64] ;  /* 0x0000000c06007981 */ /* 0x001362000c1e1900 */
[----:B------:R-:W-:Y:S05]  /*08a0*/  BRA `(.L_x_7) ;  /* 0x0000000000047947 */ /* 0x000fea0003800000 */
.L_x_8:
[----:B------:R-:W2:Y:S02]  /*08b0*/  LDC R0, c[0x0][0x600] ;  /* 0x00018000ff007b82 */ /* 0x000ea40000000800 */
.L_x_7:
[----:B------:R-:W-:Y:S02]  /*08c0*/  ULDC.64 UR4, c[0x0][0x620] ;  /* 0x0001880000047ab9 */ /* 0x000fe40000000a00 */
[----:B------:R-:W-:-:S04]  /*08d0*/  ISETP.NE.U32.AND P0, PT, RZ, UR4, PT ;  /* 0x00000004ff007c0c */ /* 0x000fc8000bf05070 */
[----:B------:R-:W-:-:S13]  /*08e0*/  ISETP.NE.AND.EX P0, PT, RZ, UR5, PT, P0 ;  /* 0x00000005ff007c0c */ /* 0x000fda000bf05300 */
[----:B------:R-:W-:Y:S05]  /*08f0*/  @!P0 BRA `(.L_x_9) ;  /* 0x00000000001c8947 */ /* 0x000fea0003800000 */
[----:B01----:R-:W0:Y:S02]  /*0900*/  LDC.64 R6, c[0x0][0x620] ;  /* 0x00018800ff067b82 */ /* 0x003e240000000a00 */
[----:B0-----:R-:W3:Y:S02]  /*0910*/  LDG.E.64 R6, desc[UR12][R6.64] ;  /* 0x0000000c06067981 */ /* 0x001ee4000c1e1b00 */
[----:B---3--:R-:W-:-:S04]  /*0920*/  ISETP.NE.U32.AND P0, PT, R6, RZ, PT ;  /* 0x000000ff0600720c */ /* 0x008fc80003f05070 */
[----:B------:R-:W-:-:S13]  /*0930*/  ISETP.NE.AND.EX P0, PT, R7, RZ, PT, P0 ;  /* 0x000000ff0700720c */ /* 0x000fda0003f05300 */
[----:B------:R-:W-:Y:S05]  /*0940*/  @!P0 BRA `(.L_x_9) ;  /* 0x0000000000088947 */ /* 0x000fea0003800000 */
[----:B------:R0:W5:Y:S01]  /*0950*/  LD.E R14, desc[UR12][R6.64] ;  /* 0x0000000c060e7980 */ /* 0x000162000c101900 */
[----:B------:R-:W-:Y:S05]  /*0960*/  BRA `(.L_x_10) ;  /* 0x0000000000207947 */ /* 0x000fea0003800000 */
.L_x_9:
[----:B------:R-:W-:Y:S02]  /*0970*/  ULDC.64 UR4, c[0x0][0x610] ;  /* 0x0001840000047ab9 */ /* 0x000fe40000000a00 */
[----:B------:R-:W-:-:S04]  /*0980*/  ISETP.NE.U32.AND P0, PT, RZ, UR4, PT ;  /* 0x00000004ff007c0c */ /* 0x000fc8000bf05070 */
[----:B------:R-:W-:-:S13]  /*0990*/  ISETP.NE.AND.EX P0, PT, RZ, UR5, PT, P0 ;  /* 0x00000005ff007c0c */ /* 0x000fda000bf05300 */
[----:B------:R-:W-:Y:S05]  /*09a0*/  @!P0 BRA `(.L_x_11) ;  /* 0x00000000000c8947 */ /* 0x000fea0003800000 */
[----:B------:R-:W3:Y:S02]  /*09b0*/  LDC.64 R14, c[0x0][0x610] ;  /* 0x00018400ff0e7b82 */ /* 0x000ee40000000a00 */
[----:B---3--:R3:W5:Y:S01]  /*09c0*/  LDG.E R14, desc[UR12][R14.64] ;  /* 0x0000000c0e0e7981 */ /* 0x008762000c1e1900 */
[----:B------:R-:W-:Y:S05]  /*09d0*/  BRA `(.L_x_10) ;  /* 0x0000000000047947 */ /* 0x000fea0003800000 */
.L_x_11:
[----:B------:R-:W4:Y:S02]  /*09e0*/  LDC R14, c[0x0][0x604] ;  /* 0x00018100ff0e7b82 */ /* 0x000f240000000800 */
.L_x_10:
[----:B------:R-:W1:Y:S01]  /*09f0*/  LDC R5, c[0x0][0x3e8] ;  /* 0x0000fa00ff057b82 */ /* 0x000e620000000800 */
[----:B------:R-:W-:Y:S01]  /*0a00*/  ULDC UR4, c[0x0][0x3dc] ;  /* 0x0000f70000047ab9 */ /* 0x000fe20000000800 */
[----:B------:R-:W-:Y:S01]  /*0a10*/  ULDC.64 UR6, c[0x0][0x3e0] ;  /* 0x0000f80000067ab9 */ /* 0x000fe20000000a00 */
[----:B------:R-:W-:Y:S02]  /*0a20*/  UIADD3 UR4, UR4, 0x1f, URZ ;  /* 0x0000001f04047890 */ /* 0x000fe4000fffe03f */
[----:B------:R-:W-:Y:S02]  /*0a30*/  UIMAD UR6, UR7, UR6, URZ ;  /* 0x00000006070672a4 */ /* 0x000fe4000f8e023f */
[----:B------:R-:W-:-:S04]  /*0a40*/  USHF.R.S32.HI UR5, URZ, 0x1f, UR4 ;  /* 0x0000001f3f057899 */ /* 0x000fc80008011404 */
[----:B------:R-:W-:-:S04]  /*0a50*/  ULEA.HI UR5, UR5, UR4, URZ, 0x5 ;  /* 0x0000000405057291 */ /* 0x000fc8000f8f283f */
[----:B------:R-:W-:Y:S01]  /*0a60*/  USHF.R.S32.HI UR15, URZ, 0x5, UR5 ;  /* 0x000000053f0f7899 */ /* 0x000fe20008011405 */
[----:B-1----:R-:W-:-:S05]  /*0a70*/  IMAD R5, R5, UR6, RZ ;  /* 0x0000000605057c24 */ /* 0x002fca000f8e02ff */
[----:B------:R-:W-:Y:S01]  /*0a80*/  IMAD R5, R5, UR15, RZ ;  /* 0x0000000f05057c24 */ /* 0x000fe2000f8e02ff */
[----:B------:R-:W-:Y:S06]  /*0a90*/  @!P1 BRA `(.L_x_12) ;  /* 0x00000000000c9947 */ /* 0x000fec0003800000 */
[----:B------:R-:W-:Y:S01]  /*0aa0*/  UCGABAR_WAIT ;  /* 0x0000000000007dc7 */ /* 0x000fe20008000000 */
[----:B------:R-:W-:Y:S01]  /*0ab0*/  CCTL.IVALL ;  /* 0x00000000ff00798f */ /* 0x000fe20002000000 */
[----:B------:R-:W-:Y:S05]  /*0ac0*/  BRA `(.L_x_13) ;  /* 0x0000000000047947 */ /* 0x000fea0003800000 */
.L_x_12:
[----:B------:R-:W-:Y:S06]  /*0ad0*/  BAR.SYNC.DEFER_BLOCKING 0x0 ;  /* 0x0000000000007b1d */ /* 0x000fec0000010000 */
.L_x_13:
[----:B------:R-:W-:-:S13]  /*0ae0*/  ISETP.NE.AND P0, PT, R9, RZ, PT ;  /* 0x000000ff0900720c */ /* 0x000fda0003f05270 */
[----:B------:R-:W-:Y:S05]  /*0af0*/  @!P0 BRA `(.L_x_14) ;  /* 0x0000005400c88947 */ /* 0x000fea0003800000 */
[----:B------:R-:W-:-:S13]  /*0b00*/  ISETP.NE.AND P0, PT, R9, 0x1, PT ;  /* 0x000000010900780c */ /* 0x000fda0003f05270 */
[----:B------:R-:W-:Y:S05]  /*0b10*/  @P0 EXIT ;  /* 0x000000000000094d */ /* 0x000fea0003800000 */
[----:B------:R-:W-:Y:S01]  /*0b20*/  ISETP.GE.AND P0, PT, R5, 0x1, PT ;  /* 0x000000010500780c */ /* 0x000fe20003f06270 */
[----:B------:R-:W-:Y:S01]  /*0b30*/  UMOV UR4, URZ ;  /* 0x0000003f00047c82 */ /* 0x000fe20008000000 */
[----:B------:R-:W-:Y:S02]  /*0b40*/  CS2R R54, SRZ ;  /* 0x0000000000367805 */ /* 0x000fe4000001ff00 */
[----:B------:R-:W-:Y:S02]  /*0b50*/  CS2R R56, SRZ ;  /* 0x0000000000387805 */ /* 0x000fe4000001ff00 */
[----:B------:R-:W-:Y:S02]  /*0b60*/  CS2R R58, SRZ ;  /* 0x00000000003a7805 */ /* 0x000fe4000001ff00 */
[----:B------:R-:W-:Y:S02]  /*0b70*/  CS2R R60, SRZ ;  /* 0x00000000003c7805 */ /* 0x000fe4000001ff00 */
[----:B------:R-:W-:-:S02]  /*0b80*/  CS2R R62, SRZ ;  /* 0x00000000003e7805 */ /* 0x000fc4000001ff00 */
[----:B------:R-:W-:Y:S02]  /*0b90*/  CS2R R64, SRZ ;  /* 0x0000000000407805 */ /* 0x000fe4000001ff00 */
        /* <DEDUP_REMOVED lines=25> */
[----:B------:R-:W-:Y:S01]  /*0d30*/  CS2R R52, SRZ ;  /* 0x0000000000347805 */ /* 0x000fe2000001ff00 */
[----:B------:R-:W-:Y:S06]  /*0d40*/  @!P0 BRA `(.L_x_15) ;  /* 0x0000000000e88947 */ /* 0x000fec0003800000 */
[----:B0-----:R-:W-:-:S04]  /*0d50*/  LOP3.LUT R6, R3, 0x1, RZ, 0xfc, !PT ;  /* 0x0000000103067812 */ /* 0x001fc800078efcff */
[----:B------:R-:W-:-:S13]  /*0d60*/  ISETP.NE.AND P1, PT, R6, 0x3, PT ;  /* 0x000000030600780c */ /* 0x000fda0003f25270 */
[----:B------:R-:W-:Y:S05]  /*0d70*/  @!P1 BRA `(.L_x_16) ;  /* 0x0000000000049947 */ /* 0x000fea0003800000 */
[----:B------:R-:W-:Y:S01]  /*0d80*/  BPT.TRAP 0x1 ;  /* 0x000000040000795c */ /* 0x000fe20000300000 */
.L_x_16:
[----:B------:R-:W0:Y:S01]  /*0d90*/  S2UR UR5, SR_CgaCtaId ;  /* 0x00000000000579c3 */ /* 0x000e220000008800 */
[----:B------:R-:W-:Y:S01]  /*0da0*/  SHF.L.U32 R6, RZ, 0x1f, RZ ;  /* 0x0000001fff067819 */ /* 0x000fe200000006ff */
[----:B------:R-:W-:Y:S02]  /*0db0*/  UMOV UR4, 0x400 ;  /* 0x0000040000047882 */ /* 0x000fe40000000000 */
[----:B0-----:R-:W-:-:S12]  /*0dc0*/  ULEA UR4, UR5, UR4, 0x18 ;  /* 0x0000000405047291 */ /* 0x001fd8000f8ec03f */
.L_x_17:
[----:B0-----:R-:W-:-:S04]  /*0dd0*/  IMAD.U32 R7, RZ, RZ, UR4 ;  /* 0x00000004ff077e24 */ /* 0x001fc8000f8e00ff */
[----:B------:R0:W1:Y:S03]  /*0de0*/  SYNCS.PHASECHK.TRANS64.TRYWAIT P1, [R7+URZ+0x36000], R6 ;  /* 0x03600006070075a7 */ /* 0x000066000802017f */
[----:B-1----:R-:W-:Y:S05]  /*0df0*/  @!P1 NANOSLEEP.SYNCS 0x989680 ;  /* 0x009896800000995d */ /* 0x002fea0003900000 */
[----:B------:R-:W1:Y:S02]  /*0e00*/  @!P1 SYNCS.PHASECHK.TRANS64 P1, [R7+URZ+0x36000], R6 ;  /* 0x03600006070095a7 */ /* 0x000e64000802007f */
[----:B-1----:R-:W-:Y:S05]  /*0e10*/  @!P1 BRA `(.L_x_17) ;  /* 0xfffffffc00ec9947 */ /* 0x002fea000383ffff */
[----:B------:R-:W-:Y:S01]  /*0e20*/  UIADD3 UR5, UR4, 0x24000, URZ ;  /* 0x0002400004057890 */ /* 0x000fe2000fffe03f */
[----:B------:R-:W-:Y:S01]  /*0e30*/  WARPGROUP.ARRIVE ;  /* 0x00000000000079c5 */ /* 0x000fe20000000000 */
[----:B------:R-:W-:Y:S02]  /*0e40*/  USHF.R.U32.HI UR4, URZ, 0x4, UR4 ;  /* 0x000000043f047899 */ /* 0x000fe40008011604 */
[----:B------:R-:W-:Y:S02]  /*0e50*/  USHF.R.U32.HI UR5, URZ, 0x4, UR5 ;  /* 0x000000043f057899 */ /* 0x000fe40008011605 */
[----:B------:R-:W-:Y:S02]  /*0e60*/  ULOP3.LUT UR4, UR4, 0x3fff, URZ, 0xc0, !UPT ;  /* 0x00003fff04047892 */ /* 0x000fe4000f8ec03f */
[----:B------:R-:W-:Y:S02]  /*0e70*/  ULOP3.LUT UR5, UR5, 0x3fff, URZ, 0xc0, !UPT ;  /* 0x00003fff05057892 */ /* 0x000fe4000f8ec03f */
[----:B------:R-:W-:-:S02]  /*0e80*/  ULOP3.LUT UR9, UR4, 0x10000, URZ, 0xfc, !UPT ;  /* 0x0001000004097892 */ /* 0x000fc4000f8efc3f */
[----:B------:R-:W-:Y:S02]  /*0e90*/  ULOP3.LUT UR10, UR5, 0x10000, URZ, 0xfc, !UPT ;  /* 0x00010000050a7892 */ /* 0x000fe4000f8efc3f */
[----:B------:R-:W-:Y:S01]  /*0ea0*/  UIADD3 UR8, UR9, 0x200, URZ ;  /* 0x0000020009087890 */ /* 0x000fe2000fffe03f */
[----:B------:R-:W-:Y:S02]  /*0eb0*/  UMOV UR5, 0x40000040 ;  /* 0x4000004000057882 */ /* 0x000fe40000000000 */
[----:B------:R-:W-:Y:S01]  /*0ec0*/  UMOV UR4, UR9 ;  /* 0x0000000900047c82 */ /* 0x000fe20008000000 */
[----:B------:R-:W-:Y:S01]  /*0ed0*/  UMOV UR7, 0x40000040 ;  /* 0x4000004000077882 */ /* 0x000fe20000000000 */
[----:B------:R-:W-:Y:S02]  /*0ee0*/  UMOV UR6, UR10 ;  /* 0x0000000a00067c82 */ /* 0x000fe40008000000 */
[----:B------:R-:W-:Y:S01]  /*0ef0*/  HGMMA.64x64x8.F32.TF32 R56, gdesc[UR4], RZ, !UPT ;  /* 0x04e00000043879f0 */ /* 0x000fe2000c7028ff */
[----:B------:R-:W-:Y:S01]  /*0f00*/  UMOV UR4, UR8 ;  /* 0x0000000800047c82 */ /* 0x000fe20008000000 */
[----:B------:R-:W-:Y:S01]  /*0f10*/  UMOV UR5, 0x40000040 ;  /* 0x4000004000057882 */ /* 0x000fe20000000000 */
[----:B------:R-:W-:Y:S01]  /*0f20*/  UIADD3 UR8, UR9, 0x202, URZ ;  /* 0x0000020209087890 */ /* 0x000fe2000fffe03f */
[----:B------:R-:W-:Y:S01]  /*0f30*/  HGMMA.64x64x8.F32.TF32 R24, gdesc[UR4], RZ, !UPT ;  /* 0x04e00000041879f0 */ /* 0x000fe2000c7028ff */
[----:B------:R-:W-:-:S02]  /*0f40*/  UIADD3 UR4, UR9, 0x2, URZ ;  /* 0x0000000209047890 */ /* 0x000fc4000fffe03f */
[----:B------:R-:W-:Y:S01]  /*0f50*/  UIADD3 UR6, UR10, 0x2, URZ ;  /* 0x000000020a067890 */ /* 0x000fe2000fffe03f */
[----:B------:R-:W-:Y:S01]  /*0f60*/  UMOV UR5, 0x40000040 ;  /* 0x4000004000057882 */ /* 0x000fe20000000000 */
[----:B------:R-:W-:-:S07]  /*0f70*/  UMOV UR7, 0x40000040 ;  /* 0x4000004000077882 */ /* 0x000fce0000000000 */
[----:B------:R-:W-:Y:S01]  /*0f80*/  HGMMA.64x64x8.F32.TF32 R56, gdesc[UR4], R56 ;  /* 0x04e00000043879f0 */ /* 0x000fe20008702838 */
[----:B------:R-:W-:Y:S01]  /*0f90*/  UMOV UR4, UR8 ;  /* 0x0000000800047c82 */ /* 0x000fe20008000000 */
[----:B------:R-:W-:Y:S01]  /*0fa0*/  UMOV UR5, 0x40000040 ;  /* 0x4000004000057882 */ /* 0x000fe20000000000 */
[----:B------:R-:W-:Y:S01]  /*0fb0*/  UIADD3 UR8, UR9, 0x204, URZ ;  /* 0x0000020409087890 */ /* 0x000fe2000fffe03f */
[----:B------:R-:W-:Y:S01]  /*0fc0*/  HGMMA.64x64x8.F32.TF32 R24, gdesc[UR4], R24 ;  /* 0x04e00000041879f0 */ /* 0x000fe20008702818 */
[----:B------:R-:W-:Y:S02]  /*0fd0*/  UIADD3 UR4, UR9, 0x4, URZ ;  /* 0x0000000409047890 */ /* 0x000fe4000fffe03f */
        /* <DEDUP_REMOVED lines=14> */
[----:B------:R-:W-:Y:S02]  /*10c0*/  UMOV UR5, 0x40000040 ;  /* 0x4000004000057882 */ /* 0x000fe40000000000 */
[----:B------:R-:W-:Y:S01]  /*10d0*/  HGMMA.64x64x8.F32.TF32 R24, gdesc[UR4], R24, gsb0 ;  /* 0x04e00000041879f0 */ /* 0x000fe20008002818 */
[----:B------:R-:W-:-:S05]  /*10e0*/  UMOV UR4, 0x1 ;  /* 0x0000000100047882 */ /* 0x000fca0000000000 */
.L_x_15:
[----:B0-----:R-:W-:-:S05]  /*10f0*/  VIMNMX R6, R5, 0x1, PT ;  /* 0x0000000105067848 */ /* 0x001fca0003fe0100 */
[----:B------:R-:W-:-:S05]  /*1100*/  IMAD.IADD R6, R5, 0x1, -R6 ;  /* 0x0000000105067824 */ /* 0x000fca00078e0a06 */
[----:B------:R-:W-:-:S13]  /*1110*/  ISETP.GE.AND P1, PT, R6, 0x1, PT ;  /* 0x000000010600780c */ /* 0x000fda0003f26270 */
[----:B------:R-:W-:Y:S05]  /*1120*/  @!P1 BRA `(.L_x_18) ;  /* 0x00000004005c9947 */ /* 0x000fea0003800000 */
[----:B------:R-:W0:Y:S01]  /*1130*/  S2UR UR6, SR_CgaCtaId ;  /* 0x00000000000679c3 */ /* 0x000e220000008800 */
[----:B------:R-:W-:Y:S01]  /*1140*/  UMOV UR5, 0x400 ;  /* 0x0000040000057882 */ /* 0x000fe20000000000 */
[----:B------:R-:W-:Y:S01]  /*1150*/  LOP3.LUT R11, R3, 0x1, RZ, 0xfc, !PT ;  /* 0x00000001030b7812 */ /* 0x000fe200078efcff */
[----:B------:R-:W-:Y:S01]  /*1160*/  IMAD.MOV.U32 R10, RZ, RZ, RZ ;  /* 0x000000ffff0a7224 */ /* 0x000fe200078e00ff */
[----:B------:R-:W-:Y:S01]  /*1170*/  UISETP.NE.U32.AND UP0, UPT, UR4, URZ, UPT ;  /* 0x0000003f0400728c */ /* 0x000fe2000bf05070 */
[----:B------:R-:W-:Y:S02]  /*1180*/  IMAD.MOV.U32 R5, RZ, RZ, R6 ;  /* 0x000000ffff057224 */ /* 0x000fe400078e0006 */
[----:B------:R-:W-:Y:S01]  /*1190*/  IMAD.MOV.U32 R7, RZ, RZ, RZ ;  /* 0x000000ffff077224 */ /* 0x000fe200078e00ff */
[----:B0-----:R-:W-:-:S04]  /*11a0*/  ULEA UR14, UR6, UR5, 0x18 ;  /* 0x00000005060e7291 */ /* 0x001fc8000f8ec03f */
[----:B------:R-:W-:Y:S02]  /*11b0*/  UIADD3 UR6, UR14, 0x24000, URZ ;  /* 0x000240000e067890 */ /* 0x000fe4000fffe03f */
[----:B------:R-:W-:Y:S02]  /*11c0*/  USHF.R.U32.HI UR5, URZ, 0x4, UR14 ;  /* 0x000000043f057899 */ /* 0x000fe4000801160e */
[----:B------:R-:W-:Y:S02]  /*11d0*/  USHF.R.U32.HI UR6, URZ, 0x4, UR6 ;  /* 0x000000043f067899 */ /* 0x000fe40008011606 */
[----:B------:R-:W-:Y:S02]  /*11e0*/  ULOP3.LUT UR5, UR5, 0x3fff, URZ, 0xc0, !UPT ;  /* 0x00003fff05057892 */ /* 0x000fe4000f8ec03f */
[----:B------:R-:W-:Y:S02]  /*11f0*/  ULOP3.LUT UR6, UR6, 0x3fff, URZ, 0xc0, !UPT ;  /* 0x00003fff06067892 */ /* 0x000fe4000f8ec03f */
[----:B------:R-:W-:-:S02]  /*1200*/  ULOP3.LUT UR15, UR5, 0x10000, URZ, 0xfc, !UPT ;  /* 0x00010000050f7892 */ /* 0x000fc4000f8efc3f */
[----:B------:R-:W-:-:S12]  /*1210*/  ULOP3.LUT UR16, UR6, 0x10000, URZ, 0xfc, !UPT ;  /* 0x0001000006107892 */ /* 0x000fd8000f8efc3f */
.L_x_23:
[----:B------:R-:W-:-:S13]  /*1220*/  ISETP.NE.AND P2, PT, R11, 0x3, PT ;  /* 0x000000030b00780c */ /* 0x000fda0003f45270 */
[----:B------:R-:W-:Y:S05]  /*1230*/  @!P2 BRA `(.L_x_19) ;  /* 0x000000000004a947 */ /* 0x000fea0003800000 */
[----:B------:R-:W-:Y:S01]  /*1240*/  BPT.TRAP 0x1 ;  /* 0x000000040000795c */ /* 0x000fe20000300000 */
.L_x_19:
[----:B------:R-:W-:Y:S01]  /*1250*/  SHF.L.U32 R8, R10, 0x1f, RZ ;  /* 0x0000001f0a087819 */ /* 0x000fe200000006ff */
[----:B------:R-:W-:-:S12]  /*1260*/  ULEA UR5, UR4, UR14, 0x3 ;  /* 0x0000000e04057291 */ /* 0x000fd8000f8e183f */
.L_x_20:
[----:B0-----:R-:W-:-:S04]  /*1270*/  IMAD.U32 R9, RZ, RZ, UR5 ;  /* 0x00000005ff097e24 */ /* 0x001fc8000f8e00ff */
[----:B------:R0:W1:Y:S03]  /*1280*/  SYNCS.PHASECHK.TRANS64.TRYWAIT P1, [R9+URZ+0x36000], R8 ;  /* 0x03600008090075a7 */ /* 0x000066000802017f */
[----:B-1----:R-:W-:Y:S05]  /*1290*/  @!P1 NANOSLEEP.SYNCS 0x989680 ;  /* 0x009896800000995d */ /* 0x002fea0003900000 */
[----:B------:R-:W1:Y:S02]  /*12a0*/  @!P1 SYNCS.PHASECHK.TRANS64 P1, [R9+URZ+0x36000], R8 ;  /* 0x03600008090095a7 */ /* 0x000e64000802007f */
[----:B-1----:R-:W-:Y:S05]  /*12b0*/  @!P1 BRA `(.L_x_20) ;  /* 0xfffffffc00ec9947 */ /* 0x002fea000383ffff */
[----:B------:R-:W-:Y:S01]  /*12c0*/  ULEA UR6, UR4, UR15, 0xa ;  /* 0x0000000f04067291 */ /* 0x000fe2000f8e503f */
[----:B------:R-:W-:Y:S01]  /*12d0*/  WARPGROUP.ARRIVE ;  /* 0x00000000000079c5 */ /* 0x000fe20000000000 */
[----:B------:R-:W-:Y:S02]  /*12e0*/  ULEA UR5, UR4, UR16, 0x9 ;  /* 0x0000001004057291 */ /* 0x000fe4000f8e483f */
[----:B------:R-:W-:Y:S01]  /*12f0*/  UIADD3 UR7, UR6, 0x200, URZ ;  /* 0x0000020006077890 */ /* 0x000fe2000fffe03f */
[----:B------:R-:W-:Y:S02]  /*1300*/  UMOV UR11, 0x40000040 ;  /* 0x40000040000b7882 */ /* 0x000fe40000000000 */
[----:B------:R-:W-:Y:S01]  /*1310*/  UMOV UR8, UR6 ;  /* 0x0000000600087c82 */ /* 0x000fe20008000000 */
[----:B------:R-:W-:Y:S01]  /*1320*/  UMOV UR9, 0x40000040 ;  /* 0x4000004000097882 */ /* 0x000fe20000000000 */
[----:B------:R-:W-:Y:S02]  /*1330*/  UMOV UR10, UR5 ;  /* 0x00000005000a7c82 */ /* 0x000fe40008000000 */
[----:B------:R-:W-:Y:S01]  /*1340*/  HGMMA.64x64x8.F32.TF32 R56, gdesc[UR8], R56, UP0 ;  /* 0x04e00000083879f0 */ /* 0x000fe2000bf02838 */
[----:B------:R-:W-:Y:S01]  /*1350*/  UMOV UR8, UR7 ;  /* 0x0000000700087c82 */ /* 0x000fe20008000000 */
[----:B------:R-:W-:Y:S01]  /*1360*/  UMOV UR9, 0x40000040 ;  /* 0x4000004000097882 */ /* 0x000fe20000000000 */
[----:B------:R-:W-:Y:S01]  /*1370*/  UIADD3 UR7, UR6, 0x202, URZ ;  /* 0x0000020206077890 */ /* 0x000fe2000fffe03f */
[----:B------:R-:W-:Y:S01]  /*1380*/  HGMMA.64x64x8.F32.TF32 R24, gdesc[UR8], R24, UP0 ;  /* 0x04e00000081879f0 */ /* 0x000fe2000bf02818 */
        /* <DEDUP_REMOVED lines=16> */
[----:B------:R-:W-:Y:S01]  /*1490*/  HGMMA.64x64x8.F32.TF32 R24, gdesc[UR8], R24 ;  /* 0x04e00000081879f0 */ /* 0x000fe20008702818 */
[----:B------:R-:W-:Y:S02]  /*14a0*/  UIADD3 UR10, UR5, 0x6, URZ ;  /* 0x00000006050a7890 */ /* 0x000fe4000fffe03f */
[----:B------:R-:W-:Y:S02]  /*14b0*/  UIADD3 UR8, UR6, 0x6, URZ ;  /* 0x0000000606087890 */ /* 0x000fe4000fffe03f */
[----:B------:R-:W-:Y:S01]  /*14c0*/  UIADD3 UR6, UR6, 0x206, URZ ;  /* 0x0000020606067890 */ /* 0x000fe2000fffe03f */
[----:B------:R-:W-:Y:S01]  /*14d0*/  UMOV UR11, 0x40000040 ;  /* 0x40000040000b7882 */ /* 0x000fe20000000000 */
[----:B------:R-:W-:-:S05]  /*14e0*/  UMOV UR9, 0x40000040 ;  /* 0x4000004000097882 */ /* 0x000fca0000000000 */
[----:B------:R-:W-:Y:S01]  /*14f0*/  HGMMA.64x64x8.F32.TF32 R56, gdesc[UR8], R56 ;  /* 0x04e00000083879f0 */ /* 0x000fe20008702838 */
[----:B------:R-:W-:Y:S01]  /*1500*/  UMOV UR8, UR6 ;  /* 0x0000000600087c82 */ /* 0x000fe20008000000 */
[----:B------:R-:W-:Y:S02]  /*1510*/  UMOV UR9, 0x40000040 ;  /* 0x4000004000097882 */ /* 0x000fe40000000000 */
[----:B------:R-:W-:Y:S03]  /*1520*/  HGMMA.64x64x8.F32.TF32 R24, gdesc[UR8], R24, gsb0 ;  /* 0x04e00000081879f0 */ /* 0x000fe60008002818 */
[----:B------:R-:W-:Y:S02]  /*1530*/  WARPGROUP.DEPBAR.LE gsb0, 0x1 ;  /* 0x00008000000079c5 */ /* 0x000fe40000010100 */
[----:B------:R-:W-:Y:S05]  /*1540*/  @!P2 BRA `(.L_x_21) ;  /* 0x000000000004a947 */ /* 0x000fea0003800000 */
[----:B------:R-:W-:Y:S01]  /*1550*/  BPT.TRAP 0x1 ;  /* 0x000000040000795c */ /* 0x000fe20000300000 */
.L_x_21:
[----:B------:R-:W-:-:S13]  /*1560*/  ISETP.NE.AND P1, PT, R4, RZ, PT ;  /* 0x000000ff0400720c */ /* 0x000fda0003f25270 */
[----:B0-----:R-:W-:-:S05]  /*1570*/  @P1 LEA R8, R7, UR14, 0x3 ;  /* 0x0000000e07081c11 */ /* 0x001fca000f8e18ff */
[----:B------:R-:W-:-:S05]  /*1580*/  @P1 VIADD R9, R8, 0x36048 ;  /* 0x0003604808091836 */ /* 0x000fca0000000000 */
[----:B------:R-:W-:-:S04]  /*1590*/  @P1 PRMT R9, R2, 0x654, R9 ;  /* 0x0000065402091816 */ /* 0x000fc80000000009 */
[----:B------:R0:W-:Y:S01]  /*15a0*/  @P1 SYNCS.ARRIVE.TRANS64.RED.A1T0 RZ, [R9+URZ], RZ ;  /* 0x000000ff09ff19a7 */ /* 0x0001e2000810043f */
[----:B------:R-:W-:-:S13]  /*15b0*/  ISETP.GT.U32.AND P1, PT, R3, 0x1, PT ;  /* 0x000000010300780c */ /* 0x000fda0003f24070 */
[----:B0-----:R-:W-:Y:S05]  /*15c0*/  @P1 BRA `(.L_x_22) ;  /* 0x0000000000041947 */ /* 0x001fea0003800000 */
[----:B------:R-:W-:Y:S01]  /*15d0*/  BPT.TRAP 0x1 ;  /* 0x000000040000795c */ /* 0x000fe20000300000 */
.L_x_22:
[----:B------:R-:W-:Y:S01]  /*15e0*/  UIADD3 UR4, UR4, 0x1, URZ ;  /* 0x0000000104047890 */ /* 0x000fe2000fffe03f */
[----:B------:R-:W-:Y:S01]  /*15f0*/  ISETP.GT.AND P2, PT, R5, 0x1, PT ;  /* 0x000000010500780c */ /* 0x000fe20003f44270 */
[----:B------:R-:W-:Y:S02]  /*1600*/  VIADD R7, R7, 0x1 ;  /* 0x0000000107077836 */ /* 0x000fe40000000000 */
[----:B------:R-:W-:Y:S01]  /*1610*/  UISETP.NE.AND UP0, UPT, UR4, 0x9, UPT ;  /* 0x000000090400788c */ /* 0x000fe2000bf05270 */
[----:B------:R-:W-:Y:S02]  /*1620*/  VIADD R5, R5, 0xffffffff ;  /* 0xffffffff05057836 */ /* 0x000fe40000000000 */
[C---:B------:R-:W-:Y:S01]  /*1630*/  ISETP.NE.AND P1, PT, R7.reuse, 0x9, PT ;  /* 0x000000090700780c */ /* 0x040fe20003f25270 */
[----:B------:R-:W-:Y:S02]  /*1640*/  USEL UR5, URZ, 0x1, UP0 ;  /* 0x000000013f057887 */ /* 0x000fe40008000000 */
[----:B------:R-:W-:Y:S01]  /*1650*/  USEL UR4, UR4, URZ, UP0 ;  /* 0x0000003f04047287 */ /* 0x000fe20008000000 */
[----:B------:R-:W-:Y:S01]  /*1660*/  SEL R7, R7, RZ, P1 ;  /* 0x000000ff07077207 */ /* 0x000fe20000800000 */
[----:B------:R-:W-:-:S02]  /*1670*/  UPLOP3.LUT UP0, UPT, UPT, UPT, UPT, 0x80, 0x0 ;  /* 0x000000000000789c */ /* 0x000fc40003f0f070 */
[----:B------:R-:W-:Y:S01]  /*1680*/  LOP3.LUT R10, R10, UR5, RZ, 0x3c, !PT ;  /* 0x000000050a0a7c12 */ /* 0x000fe2000f8e3cff */
[----:B------:R-:W-:Y:S08]  /*1690*/  @P2 BRA `(.L_x_23) ;  /* 0xfffffff800e02947 */ /* 0x000ff0000383ffff */
.L_x_18:
[----:B------:R-:W-:Y:S02]  /*16a0*/  WARPGROUP.DEPBAR.LE gsb0, 0x0 ;  /* 0x00008000000079c5 */ /* 0x000fe40000010000 */
[----:B------:R-:W-:Y:S05]  /*16b0*/  @!P0 BRA `(.L_x_24) ;  /* 0x0000000000548947 */ /* 0x000fea0003800000 */
[----:B------:R-:W-:-:S04]  /*16c0*/  LOP3.LUT R5, R3, 0x1, RZ, 0xfc, !PT ;  /* 0x0000000103057812 */ /* 0x000fc800078efcff */
[----:B------:R-:W-:-:S13]  /*16d0*/  ISETP.NE.AND P0, PT, R5, 0x3, PT ;  /* 0x000000030500780c */ /* 0x000fda0003f05270 */
[----:B------:R-:W-:Y:S05]  /*16e0*/  @!P0 BRA `(.L_x_25) ;  /* 0x0000000000048947 */ /* 0x000fea0003800000 */
[----:B------:R-:W-:Y:S01]  /*16f0*/  BPT.TRAP 0x1 ;  /* 0x000000040000795c */ /* 0x000fe20000300000 */
.L_x_25:
[----:B------:R-:W-:Y:S01]  /*1700*/  ISETP.NE.AND P0, PT, R4, RZ, PT ;  /* 0x000000ff0400720c */ /* 0x000fe20003f05270 */
[----:B------:R-:W-:Y:S01]  /*1710*/  BSSY B0, `(.L_x_26) ;  /* 0x000000d000007945 */ /* 0x000fe20003800000 */
[----:B------:R-:W-:-:S11]  /*1720*/  ISETP.GT.U32.AND P1, PT, R3, 0x1, PT ;  /* 0x000000010300780c */ /* 0x000fd60003f24070 */
[----:B------:R-:W-:Y:S05]  /*1730*/  @!P0 BRA `(.L_x_27) ;  /* 0x0000000000288947 */ /* 0x000fea0003800000 */
[----:B------:R-:W0:Y:S01]  /*1740*/  S2R R8, SR_CgaCtaId ;  /* 0x0000000000087919 */ /* 0x000e220000008800 */
[----:B------:R-:W-:Y:S01]  /*1750*/  IMAD.WIDE.U32 R4, R6, 0x38e38e39, RZ ;  /* 0x38e38e3906047825 */ /* 0x000fe200078e00ff */
[----:B------:R-:W-:-:S04]  /*1760*/  MOV R3, 0x400 ;  /* 0x0000040000037802 */ /* 0x000fc80000000f00 */
[----:B------:R-:W-:-:S05]  /*1770*/  SHF.R.U32.HI R5, RZ, 0x1, R5 ;  /* 0x00000001ff057819 */ /* 0x000fca0000011605 */
[----:B------:R-:W-:Y:S01]  /*1780*/  IMAD R6, R5, -0x9, R6 ;  /* 0xfffffff705067824 */ /* 0x000fe200078e0206 */
[----:B0-----:R-:W-:-:S05]  /*1790*/  LEA R3, R8, R3, 0x18 ;  /* 0x0000000308037211 */ /* 0x001fca00078ec0ff */
[----:B------:R-:W-:-:S04]  /*17a0*/  IMAD R6, R6, 0x8, R3 ;  /* 0x0000000806067824 */ /* 0x000fc800078e0203 */
[----:B------:R-:W-:-:S05]  /*17b0*/  VIADD R3, R6, 0x36048 ;  /* 0x0003604806037836 */ /* 0x000fca0000000000 */
[----:B------:R-:W-:-:S04]  /*17c0*/  PRMT R3, R2, 0x654, R3 ;  /* 0x0000065402037816 */ /* 0x000fc80000000003 */
[----:B------:R0:W-:Y:S03]  /*17d0*/  SYNCS.ARRIVE.TRANS64.RED.A1T0 RZ, [R3+URZ], RZ ;  /* 0x000000ff03ff79a7 */ /* 0x0001e6000810043f */
.L_x_27:
[----:B------:R-:W-:Y:S05]  /*17e0*/  BSYNC B0 ;  /* 0x0000000000007941 */ /* 0x000fea0003800000 */
.L_x_26:
[----:B------:R-:W-:Y:S05]  /*17f0*/  @P1 BRA `(.L_x_24) ;  /* 0x0000000000041947 */ /* 0x000fea0003800000 */
[----:B------:R-:W-:Y:S01]  /*1800*/  BPT.TRAP 0x1 ;  /* 0x000000040000795c */ /* 0x000fe20000300000 */
.L_x_24:
[----:B------:R-:W0:Y:S01]  /*1810*/  S2R R2, SR_TID.X ;  /* 0x0000000000027919 */ /* 0x000e220000002100 */
[----:B------:R-:W-:Y:S01]  /*1820*/  ULDC.64 UR4, c[0x0][0x280] ;  /* 0x0000a00000047ab9 */ /* 0x000fe20000000a00 */
[----:B------:R-:W1:Y:S01]  /*1830*/  S2R R5, SR_CTAID.Y ;  /* 0x0000000000057919 */ /* 0x000e620000002600 */
[----:B------:R-:W2:Y:S01]  /*1840*/  S2R R11, SR_CTAID.X ;  /* 0x00000000000b7919 */ /* 0x000ea20000002500 */
[----:B0-----:R-:W-:-:S04]  /*1850*/  SHF.R.S32.HI R3, RZ, 0x1f, R2 ;  /* 0x0000001fff037819 */ /* 0x001fc80000011402 */
[----:B------:R-:W-:Y:S01]  /*1860*/  LEA.HI R3, R3, R2, RZ, 0x7 ;  /* 0x0000000203037211 */ /* 0x000fe200078f38ff */
[----:B-1----:R-:W-:-:S03]  /*1870*/  IMAD.SHL.U32 R5, R5, 0x40, RZ ;  /* 0x0000004005057824 */ /* 0x002fc600078e00ff */
[----:B------:R-:W-:Y:S01]  /*1880*/  LOP3.LUT R3, R3, 0xffffff80, RZ, 0xc0, !PT ;  /* 0xffffff8003037812 */ /* 0x000fe200078ec0ff */
[----:B--2---:R-:W-:Y:S01]  /*1890*/  IMAD.SHL.U32 R4, R11, 0x80, RZ ;  /* 0x000000800b047824 */ /* 0x004fe200078e00ff */
[----:B------:R-:W-:-:S03]  /*18a0*/  ISETP.GE.AND P0, PT, R5, UR5, PT ;  /* 0x0000000505007c0c */ /* 0x000fc6000bf06270 */
[----:B------:R-:W-:Y:S01]  /*18b0*/  IMAD.IADD R9, R2, 0x1, -R3 ;  /* 0x0000000102097824 */ /* 0x000fe200078e0a03 */
[----:B------:R-:W-:-:S04]  /*18c0*/  ISETP.GE.OR P0, PT, R4, UR4, P0 ;  /* 0x0000000404007c0c */ /* 0x000fc80008706670 */
[----:B------:R-:W-:-:S04]  /*18d0*/  SHF.R.S32.HI R8, RZ, 0x1f, R9 ;  /* 0x0000001fff087819 */ /* 0x000fc80000011409 */
[----:B------:R-:W-:-:S04]  /*18e0*/  LEA.HI R2, R8, R9, RZ, 0x2 ;  /* 0x0000000908027211 */ /* 0x000fc800078f10ff */
[--C-:B------:R-:W-:Y:S02]  /*18f0*/  SHF.R.S32.HI R16, RZ, 0x2, R2.reuse ;  /* 0x00000002ff107819 */ /* 0x100fe40000011402 */
[----:B------:R-:W-:-:S04]  /*1900*/  SHF.R.S32.HI R3, RZ, 0x1f, R2 ;  /* 0x0000001fff037819 */ /* 0x000fc80000011402 */
[----:B------:R-:W-:-:S04]  /*1910*/  LEA.HI R3, R3, R16, RZ, 0x3 ;  /* 0x0000001003037211 */ /* 0x000fc800078f18ff */
[----:B------:R-:W-:Y:S01]  /*1920*/  LOP3.LUT R3, R3, 0xfffffff8, RZ, 0xc0, !PT ;  /* 0xfffffff803037812 */ /* 0x000fe200078ec0ff */
[----:B------:R-:W-:Y:S06]  /*1930*/  @P0 EXIT ;  /* 0x000000000000094d */ /* 0x000fec0003800000 */
[----:B------:R-:W0:Y:S01]  /*1940*/  LDC.64 R6, c[0x0][0x658] ;  /* 0x00019600ff067b82 */ /* 0x000e220000000a00 */
[----:B------:R-:W-:Y:S01]  /*1950*/  LOP3.LUT R2, R2, 0x7ffffffc, RZ, 0xc0, !PT ;  /* 0x7ffffffc02027812 */ /* 0x000fe200078ec0ff */
[----:B------:R-:W-:Y:S01]  /*1960*/  IMAD.IADD R16, R16, 0x1, -R3 ;  /* 0x0000000110107824 */ /* 0x000fe200078e0a03 */
[----:B------:R-:W-:Y:S02]  /*1970*/  LEA.HI R3, R8, R9, RZ, 0x5 ;  /* 0x0000000908037211 */ /* 0x000fe400078f28ff */
[----:B----45:R-:W-:Y:S01]  /*1980*/  FSETP.NEU.AND P1, PT, R14, RZ, PT ;  /* 0x000000ff0e00720b */ /* 0x030fe20003f2d000 */
[----:B------:R-:W-:Y:S01]  /*1990*/  IMAD.IADD R2, R9, 0x1, -R2 ;  /* 0x0000000109027824 */ /* 0x000fe200078e0a02 */
[----:B------:R-:W-:Y:S02]  /*19a0*/  SHF.R.S32.HI R17, RZ, 0x1f, R16 ;  /* 0x0000001fff117819 */ /* 0x000fe40000011410 */
[----:B------:R-:W-:Y:S01]  /*19b0*/  SHF.R.S32.HI R9, RZ, 0x5, R3 ;  /* 0x00000005ff097819 */ /* 0x000fe20000011403 */
[----:B------:R-:W-:-:S02]  /*19c0*/  IMAD.SHL.U32 R8, R2, 0x2, RZ ;  /* 0x0000000202087824 */ /* 0x000fc400078e00ff */
[----:B------:R-:W-:-:S03]  /*19d0*/  IMAD.WIDE R2, R11, 0x80, R16 ;  /* 0x000000800b027825 */ /* 0x000fc600078e0210 */
[----:B------:R-:W-:Y:S01]  /*19e0*/  SHF.R.S32.HI R10, RZ, 0x1f, R8 ;  /* 0x0000001fff0a7819 */ /* 0x000fe20000011408 */
[----:B------:R-:W-:Y:S01]  /*19f0*/  IMAD R11, R9, -0x10, -R4 ;  /* 0xfffffff0090b7824 */ /* 0x000fe200078e0a04 */
[----:B------:R-:W-:Y:S01]  /*1a00*/  IADD3 R4, P0, R5, R8, RZ ;  /* 0x0000000805047210 */ /* 0x000fe20007f1e0ff */
[----:B------:R-:W-:Y:S01]  /*1a10*/  IMAD.WIDE R2, R9, 0x10, R2 ;  /* 0x0000001009027825 */ /* 0x000fe200078e0202 */
[----:B---3--:R-:W-:Y:S02]  /*1a20*/  IADD3 R15, -R8, UR5, -R5 ;  /* 0x00000005080f7c10 */ /* 0x008fe4000fffe905 */
[----:B------:R-:W-:Y:S02]  /*1a30*/  LEA.HI.X.SX32 R5, R5, R10, 0x1, P0 ;  /* 0x0000000a05057211 */ /* 0x000fe400000f0eff */
[----:B------:R-:W-:Y:S01]  /*1a40*/  IADD3 R16, R11, UR4, -R16 ;  /* 0x000000040b107c10 */ /* 0x000fe2000fffe810 */
[-C--:B0-----:R-:W-:Y:S01]  /*1a50*/  IMAD R8, R3, R6.reuse, RZ ;  /* 0x0000000603087224 */ /* 0x081fe200078e02ff */
[----:B------:R-:W-:Y:S01]  /*1a60*/  ISETP.GT.AND P4, PT, R15, RZ, PT ;  /* 0x000000ff0f00720c */ /* 0x000fe20003f84270 */
[----:B------:R-:W-:Y:S01]  /*1a70*/  IMAD.WIDE.U32 R10, R2, R6, R4 ;  /* 0x00000006020a7225 */ /* 0x000fe200078e0004 */
[----:B------:R-:W-:-:S02]  /*1a80*/  SHF.L.U64.HI R19, R6, 0x3, R7 ;  /* 0x0000000306137819 */ /* 0x000fc40000010207 */
[----:B------:R-:W-:Y:S01]  /*1a90*/  P2R R9, PR, RZ, 0x10 ;  /* 0x00000010ff097803 */ /* 0x000fe20000000000 */
[----:B------:R-:W-:Y:S01]  /*1aa0*/  IMAD R13, R2, R7, R8 ;  /* 0x00000007020d7224 */ /* 0x000fe200078e0208 */
[----:B------:R-:W-:Y:S01]  /*1ab0*/  ISETP.GT.AND P0, PT, R16, RZ, P4 ;  /* 0x000000ff1000720c */ /* 0x000fe20002704270 */
[C---:B------:R-:W-:Y:S01]  /*1ac0*/  IMAD.SHL.U32 R20, R6.reuse, 0x8, RZ ;  /* 0x0000000806147824 */ /* 0x040fe200078e00ff */
[C---:B------:R-:W-:Y:S01]  /*1ad0*/  SHF.L.U64.HI R18, R6.reuse, 0x6, R7 ;  /* 0x0000000606127819 */ /* 0x040fe20000010207 */
[----:B------:R-:W-:Y:S02]  /*1ae0*/  IMAD.SHL.U32 R17, R6, 0x40, RZ ;  /* 0x0000004006117824 */ /* 0x000fe400078e00ff */
[----:B------:R-:W-:Y:S01]  /*1af0*/  IMAD.IADD R13, R11, 0x1, R13 ;  /* 0x000000010b0d7824 */ /* 0x000fe200078e020d */
[----:B------:R-:W-:Y:S07]  /*1b00*/  @!P1 BRA `(.L_x_28) ;  /* 0x0000003000209947 */ /* 0x000fee0003800000 */
[----:B------:R-:W-:Y:S01]  /*1b10*/  ULDC.64 UR6, c[0x0][0x630] ;  /* 0x00018c0000067ab9 */ /* 0x000fe20000000a00 */
[----:B------:R-:W-:Y:S01]  /*1b20*/  ULDC.64 UR8, c[0x0][0x628] ;  /* 0x00018a0000087ab9 */ /* 0x000fe20000000a00 */
[----:B------:R-:W-:Y:S01]  /*1b30*/  IMAD R21, R3, UR6, RZ ;  /* 0x0000000603157c24 */ /* 0x000fe2000f8e02ff */
[----:B------:R-:W-:Y:S01]  /*1b40*/  ULDC.64 UR4, c[0x0][0x650] ;  /* 0x0001940000047ab9 */ /* 0x000fe20000000a00 */
[----:B------:R-:W-:-:S04]  /*1b50*/  IMAD.WIDE.U32 R8, R2, UR6, R4 ;  /* 0x0000000602087c25 */ /* 0x000fc8000f8e0004 */
[----:B------:R-:W-:Y:S01]  /*1b60*/  IMAD R21, R2, UR7, R21 ;  /* 0x0000000702157c24 */ /* 0x000fe2000f8e0215 */
[----:B------:R-:W-:-:S03]  /*1b70*/  LEA R6, P1, R8, UR8, 0x2 ;  /* 0x0000000808067c11 */ /* 0x000fc6000f8210ff */
[----:B------:R-:W-:-:S05]  /*1b80*/  IMAD.IADD R7, R9, 0x1, R21 ;  /* 0x0000000109077824 */ /* 0x000fca00078e0215 */
[----:B------:R-:W-:-:S05]  /*1b90*/  LEA.HI.X R7, R8, UR9, R7, 0x2, P1 ;  /* 0x0000000908077c11 */ /* 0x000fca00088f1407 */
[----:B------:R-:W2:Y:S01]  /*1ba0*/  @P0 LDG.E.LTC128B R11, desc[UR12][R6.64] ;  /* 0x0000000c060b0981 */ /* 0x000ea2000c1e1920 */
[----:B------:R-:W-:Y:S01]  /*1bb0*/  ISETP.GT.AND P3, PT, R15, 0x1, PT ;  /* 0x000000010f00780c */ /* 0x000fe20003f64270 */
[----:B------:R-:W-:Y:S01]  /*1bc0*/  BSSY B0, `(.L_x_29) ;  /* 0x000000d000007945 */ /* 0x000fe20003800000 */
[----:B------:R-:W-:Y:S02]  /*1bd0*/  LEA R8, P2, R10, UR4, 0x2 ;  /* 0x000000040a087c11 */ /* 0x000fe4000f8410ff */
[----:B------:R-:W-:Y:S02]  /*1be0*/  ISETP.GT.AND P1, PT, R16, RZ, P3 ;  /* 0x000000ff1000720c */ /* 0x000fe40001f24270 */
[----:B--2---:R-:W-:Y:S01]  /*1bf0*/  LOP3.LUT R9, R11, 0xffffe000, RZ, 0xc0, !PT ;  /* 0xffffe0000b097812 */ /* 0x004fe200078ec0ff */
[----:B------:R-:W-:-:S04]  /*1c00*/  IMAD.MOV.U32 R22, RZ, RZ, R11 ;  /* 0x000000ffff167224 */ /* 0x000fc800078e000b */
[----:B------:R-:W-:-:S04]  /*1c10*/  FMUL R9, R9, R14 ;  /* 0x0000000e09097220 */ /* 0x000fc80000400000 */
[----:B------:R-:W-:Y:S01]  /*1c20*/  FFMA R23, R56, R0, R9 ;  /* 0x0000000038177223 */ /* 0x000fe20000000009 */
[----:B------:R-:W-:Y:S02]  /*1c30*/  P2R R9, PR, RZ, 0x8 ;  /* 0x00000008ff097803 */ /* 0x000fe40000000000 */
[----:B------:R-:W-:Y:S02]  /*1c40*/  LEA.HI.X R9, R10, UR5, R13, 0x2, P2 ;  /* 0x000000050a097c11 */ /* 0x000fe400090f140d */
[----:B------:R-:W-:-:S05]  /*1c50*/  F2FP.TF32.F32.PACK_B R23, R23 ;  /* 0x00000017ff17723e */ /* 0x000fca00024050ff */
[----:B------:R0:W-:Y:S01]  /*1c60*/  @P0 STG.E desc[UR12][R8.64], R23 ;  /* 0x0000001708000986 */ /* 0x0001e2000c10190c */
[----:B------:R-:W-:Y:S05]  /*1c70*/  @!P1 BRA `(.L_x_30) ;  /* 0x0000000000049947 */ /* 0x000fea0003800000 */
[----:B------:R1:W5:Y:S02]  /*1c80*/  LDG.E.LTC128B R22, desc[UR12][R6.64+0x4] ;  /* 0x0000040c06167981 */ /* 0x000364000c1e1920 */
.L_x_30:
[----:B------:R-:W-:Y:S05]  /*1c90*/  BSYNC B0 ;  /* 0x0000000000007941 */ /* 0x000fea0003800000 */
.L_x_29:
[----:B------:R-:W-:Y:S01]  /*1ca0*/  USHF.L.U32 UR4, UR6, 0x3, URZ ;  /* 0x0000000306047899 */ /* 0x000fe2000800063f */
[----:B0----5:R-:W-:Y:S01]  /*1cb0*/  LOP3.LUT R23, R22, 0xffffe000, RZ, 0xc0, !PT ;  /* 0xffffe00016177812 */ /* 0x021fe200078ec0ff */
[----:B------:R-:W-:Y:S01]  /*1cc0*/  USHF.L.U64.HI UR5, UR6, 0x3, UR7 ;  /* 0x0000000306057899 */ /* 0x000fe20008010207 */
[----:B------:R-:W-:-:S03]  /*1cd0*/  ISETP.GT.AND P0, PT, R16, 0x8, P4 ;  /* 0x000000081000780c */ /* 0x000fc60002704270 */
[----:B------:R-:W-:Y:S02]  /*1ce0*/  IMAD.U32 R10, RZ, RZ, UR4 ;  /* 0x00000004ff0a7e24 */ /* 0x000fe4000f8e00ff */
[----:B------:R-:W-:Y:S01]  /*1cf0*/  FMUL R56, R23, R14 ;  /* 0x0000000e17387220 */ /* 0x000fe20000400000 */
[----:B------:R-:W-:-:S03]  /*1d00*/  IMAD.U32 R11, RZ, RZ, UR5 ;  /* 0x00000005ff0b7e24 */ /* 0x000fc6000f8e00ff */
[----:B------:R-:W-:Y:S01]  /*1d10*/  FFMA R57, R57, R0, R56 ;  /* 0x0000000039397223 */ /* 0x000fe20000000038 */
[----:B------:R-:W-:-:S04]  /*1d20*/  IMAD.WIDE.U32 R12, R2, UR6, R10 ;  /* 0x00000006020c7c25 */ /* 0x000fc8000f8e000a */
[----:B------:R-:W-:Y:S02]  /*1d30*/  F2FP.TF32.F32.PACK_B R57, R57 ;  /* 0x00000039ff39723e */ /* 0x000fe400024050ff */
[----:B------:R-:W-:-:S03]  /*1d40*/  IADD3 R23, P2, R4, R12, RZ ;  /* 0x0000000c04177210 */ /* 0x000fc60007f5e0ff */
[----:B------:R0:W-:Y:S01]  /*1d50*/  @P1 STG.E desc[UR12][R8.64+0x4], R57 ;  /* 0x0000043908001986 */ /* 0x0001e2000c10190c */
[----:B------:R-:W-:Y:S02]  /*1d60*/  IADD3.X R56, R5, R21, R13, P2, !PT ;  /* 0x0000001505387210 */ /* 0x000fe400017fe40d */
[----:B------:R-:W-:-:S04]  /*1d70*/  LEA R12, P2, R23, UR8, 0x2 ;  /* 0x00000008170c7c11 */ /* 0x000fc8000f8410ff */
[----:B------:R-:W-:-:S05]  /*1d80*/  LEA.HI.X R13, R23, UR9, R56, 0x2, P2 ;  /* 0x00000009170d7c11 */ /* 0x000fca00090f1438 */
[----:B------:R-:W2:Y:S01]  /*1d90*/  @P0 LDG.E.LTC128B R22, desc[UR12][R12.64] ;  /* 0x0000000c0c160981 */ /* 0x000ea2000c1e1920 */
[C---:B------:R-:W-:Y:S01]  /*1da0*/  IMAD.SHL.U32 R23, R20.reuse, 0x4, RZ ;  /* 0x0000000414177824 */ /* 0x040fe200078e00ff */
[----:B------:R-:W-:Y:S01]  /*1db0*/  SHF.L.U64.HI R19, R20, 0x2, R19 ;  /* 0x0000000214137819 */ /* 0x000fe20000010213 */
[----:B------:R-:W-:Y:S01]  /*1dc0*/  BSSY B0, `(.L_x_31) ;  /* 0x000000b000007945 */ /* 0x000fe20003800000 */
[----:B------:R-:W-:Y:S02]  /*1dd0*/  ISETP.GT.AND P1, PT, R16, 0x8, P3 ;  /* 0x000000081000780c */ /* 0x000fe40001f24270 */
[----:B------:R-:W-:Y:S02]  /*1de0*/  IADD3 R20, P2, R23, R8, RZ ;  /* 0x0000000817147210 */ /* 0x000fe40007f5e0ff */
[----:B--2---:R-:W-:-:S05]  /*1df0*/  LOP3.LUT R21, R22, 0xffffe000, RZ, 0xc0, !PT ;  /* 0xffffe00016157812 */ /* 0x004fca00078ec0ff */
[----:B------:R-:W-:-:S04]  /*1e00*/  FMUL R21, R21, R14 ;  /* 0x0000000e15157220 */ /* 0x000fc80000400000 */
[----:B------:R-:W-:Y:S01]  /*1e10*/  FFMA R89, R58, R0, R21 ;  /* 0x000000003a597223 */ /* 0x000fe20000000015 */
[----:B------:R-:W-:-:S04]  /*1e20*/  IMAD.X R21, R19, 0x1, R9, P2 ;  /* 0x0000000113157824 */ /* 0x000fc800010e0609 */
[----:B------:R-:W-:-:S05]  /*1e30*/  F2FP.TF32.F32.PACK_B R89, R89 ;  /* 0x00000059ff59723e */ /* 0x000fca00024050ff */
[----:B------:R0:W-:Y:S01]  /*1e40*/  @P0 STG.E desc[UR12][R20.64], R89 ;  /* 0x0000005914000986 */ /* 0x0001e2000c10190c */
[----:B------:R-:W-:Y:S05]  /*1e50*/  @!P1 BRA `(.L_x_32) ;  /* 0x0000000000049947 */ /* 0x000fea0003800000 */
[----:B------:R2:W5:Y:S02]  /*1e60*/  LDG.E.LTC128B R22, desc[UR12][R12.64+0x4] ;  /* 0x0000040c0c167981 */ /* 0x000564000c1e1920 */
.L_x_32:
[----:B------:R-:W-:Y:S05]  /*1e70*/  BSYNC B0 ;  /* 0x0000000000007941 */ /* 0x000fea0003800000 */
.L_x_31:
[----:B0----5:R-:W-:Y:S01]  /*1e80*/  LOP3.LUT R57, R22, 0xffffe000, RZ, 0xc0, !PT ;  /* 0xffffe00016397812 */ /* 0x021fe200078ec0ff */
[----:B------:R-:W-:Y:S01]  /*1e90*/  BSSY B0, `(.L_x_33) ;  /* 0x000000a000007945 */ /* 0x000fe20003800000 */
[----:B------:R-:W-:-:S03]  /*1ea0*/  ISETP.GT.AND P3, PT, R15, 0x8, PT ;  /* 0x000000080f00780c */ /* 0x000fc60003f64270 */
[----:B------:R-:W-:Y:S01]  /*1eb0*/  FMUL R56, R57, R14 ;  /* 0x0000000e39387220 */ /* 0x000fe20000400000 */
[----:B------:R-:W-:-:S03]  /*1ec0*/  ISETP.GT.AND P0, PT, R16, RZ, P3 ;  /* 0x000000ff1000720c */ /* 0x000fc60001f04270 */
[----:B------:R-:W-:Y:S01]  /*1ed0*/  FFMA R59, R59, R0, R56 ;  /* 0x000000003b3b7223 */ /* 0x000fe20000000038 */
[----:B------:R-:W-:-:S04]  /*1ee0*/  P2R R56, PR, RZ, 0x8 ;  /* 0x00000008ff387803 */ /* 0x000fc80000000000 */
[----:B------:R-:W-:-:S05]  /*1ef0*/  F2FP.TF32.F32.PACK_B R59, R59 ;  /* 0x0000003bff3b723e */ /* 0x000fca00024050ff */
[----:B------:R0:W-:Y:S01]  /*1f00*/  @P1 STG.E desc[UR12][R20.64+0x4], R59 ;  /* 0x0000043b14001986 */ /* 0x0001e2000c10190c */
[----:B------:R-:W-:Y:S05]  /*1f10*/  @!P0 BRA `(.L_x_34) ;  /* 0x0000000000048947 */ /* 0x000fea0003800000 */
[----:B------:R3:W5:Y:S02]  /*1f20*/  LDG.E.LTC128B R22, desc[UR12][R6.64+0x20] ;  /* 0x0000200c06167981 */ /* 0x000764000c1e1920 */
.L_x_34:
[----:B------:R-:W-:Y:S05]  /*1f30*/  BSYNC B0 ;  /* 0x0000000000007941 */ /* 0x000fea0003800000 */
.L_x_33:
[----:B-----5:R-:W-:Y:S01]  /*1f40*/  LOP3.LUT R57, R22, 0xffffe000, RZ, 0xc0, !PT ;  /* 0xffffe00016397812 */ /* 0x020fe200078ec0ff */
[----:B------:R-:W-:Y:S01]  /*1f50*/  BSSY B0, `(.L_x_35) ;  /* 0x000000a000007945 */ /* 0x000fe20003800000 */
[----:B------:R-:W-:-:S03]  /*1f60*/  ISETP.GT.AND P2, PT, R15, 0x9, PT ;  /* 0x000000090f00780c */ /* 0x000fc60003f44270 */
[----:B------:R-:W-:Y:S01]  /*1f70*/  FMUL R57, R57, R14 ;  /* 0x0000000e39397220 */ /* 0x000fe20000400000 */
[----:B------:R-:W-:Y:S02]  /*1f80*/  ISETP.GT.AND P1, PT, R16, RZ, P2 ;  /* 0x000000ff1000720c */ /* 0x000fe40001724270 */
[----:B------:R-:W-:Y:S01]  /*1f90*/  P2R R56, PR, RZ, 0x4 ;  /* 0x00000004ff387803 */ /* 0x000fe20000000000 */
[----:B------:R-:W-:-:S05]  /*1fa0*/  FFMA R57, R60, R0, R57 ;  /* 0x000000003c397223 */ /* 0x000fca0000000039 */
[----:B------:R-:W-:-:S05]  /*1fb0*/  F2FP.TF32.F32.PACK_B R57, R57 ;  /* 0x00000039ff39723e */ /* 0x000fca00024050ff */
[----:B------:R4:W-:Y:S01]  /*1fc0*/  @P0 STG.E desc[UR12][R8.64+0x20], R57 ;  /* 0x0000203908000986 */ /* 0x0009e2000c10190c */
[----:B------:R-:W-:Y:S05]  /*1fd0*/  @!P1 BRA `(.L_x_36) ;  /* 0x0000000000049947 */ /* 0x000fea0003800000 */
[----:B------:R0:W5:Y:S02]  /*1fe0*/  LDG.E.LTC128B R22, desc[UR12][R6.64+0x24] ;  /* 0x0000240c06167981 */ /* 0x000164000c1e1920 */
.L_x_36:
[----:B------:R-:W-:Y:S05]  /*1ff0*/  BSYNC B0 ;  /* 0x0000000000007941 */ /* 0x000fea0003800000 */
.L_x_35:
[----:B----45:R-:W-:Y:S01]  /*2000*/  LOP3.LUT R57, R22, 0xffffe000, RZ, 0xc0, !PT ;  /* 0xffffe00016397812 */ /* 0x030fe200078ec0ff */
[----:B------:R-:W-:Y:S01]  /*2010*/  BSSY B0, `(.L_x_37) ;  /* 0x0000008000007945 */ /* 0x000fe20003800000 */
[----:B------:R-:W-:-:S03]  /*2020*/  ISETP.GT.AND P0, PT, R16, 0x8, P3 ;  /* 0x000000081000780c */ /* 0x000fc60001f04270 */
[----:B------:R-:W-:-:S04]  /*2030*/  FMUL R56, R57, R14 ;  /* 0x0000000e39387220 */ /* 0x000fc80000400000 */
[----:B------:R-:W-:-:S05]  /*2040*/  FFMA R61, R61, R0, R56 ;  /* 0x000000003d3d7223 */ /* 0x000fca0000000038 */
[----:B------:R-:W-:-:S05]  /*2050*/  F2FP.TF32.F32.PACK_B R61, R61 ;  /* 0x0000003dff3d723e */ /* 0x000fca00024050ff */
[----:B------:R4:W-:Y:S01]  /*2060*/  @P1 STG.E desc[UR12][R8.64+0x24], R61 ;  /* 0x0000243d08001986 */ /* 0x0009e2000c10190c */
[----:B------:R-:W-:Y:S05]  /*2070*/  @!P0 BRA `(.L_x_38) ;  /* 0x0000000000048947 */ /* 0x000fea0003800000 */
[----:B------:R0:W5:Y:S02]  /*2080*/  LDG.E.LTC128B R22, desc[UR12][R12.64+0x20] ;  /* 0x0000200c0c167981 */ /* 0x000164000c1e1920 */
.L_x_38:
[----:B------:R-:W-:Y:S05]  /*2090*/  BSYNC B0 ;  /* 0x0000000000007941 */ /* 0x000fea0003800000 */
.L_x_37:
[----:B-----5:R-:W-:Y:S01]  /*20a0*/  LOP3.LUT R57, R22, 0xffffe000, RZ, 0xc0, !PT ;  /* 0xffffe00016397812 */ /* 0x020fe200078ec0ff */
[----:B------:R-:W-:Y:S01]  /*20b0*/  BSSY B0, `(.L_x_39) ;  /* 0x0000009000007945 */ /* 0x000fe20003800000 */
[----:B------:R-:W-:-:S03]  /*20c0*/  ISETP.GT.AND P1, PT, R16, 0x8, P2 ;  /* 0x000000081000780c */ /* 0x000fc60001724270 */
[----:B------:R-:W-:-:S04]  /*20d0*/  FMUL R57, R57, R14 ;  /* 0x0000000e39397220 */ /* 0x000fc80000400000 */
[----:B0-----:R-:W-:Y:S01]  /*20e0*/  FFMA R59, R62, R0, R57 ;  /* 0x000000003e3b7223 */ /* 0x001fe20000000039 */
[----:B------:R-:W-:-:S04]  /*20f0*/  IMAD.SHL.U32 R57, R17, 0x4, RZ ;  /* 0x0000000411397824 */ /* 0x000fc800078e00ff */
[----:B------:R-:W-:-:S05]  /*2100*/  F2FP.TF32.F32.PACK_B R59, R59 ;  /* 0x0000003bff3b723e */ /* 0x000fca00024050ff */
[----:B------:R0:W-:Y:S01]  /*2110*/  @P0 STG.E desc[UR12][R20.64+0x20], R59 ;  /* 0x0000203b14000986 */ /* 0x0001e2000c10190c */
[----:B------:R-:W-:Y:S05]  /*2120*/  @!P1 BRA `(.L_x_40) ;  /* 0x0000000000049947 */ /* 0x000fea0003800000 */
[----:B------:R0:W5:Y:S02]  /*2130*/  LDG.E.LTC128B R22, desc[UR12][R12.64+0x24] ;  /* 0x0000240c0c167981 */ /* 0x000164000c1e1920 */
.L_x_40:
[----:B------:R-:W-:Y:S05]  /*2140*/  BSYNC B0 ;  /* 0x0000000000007941 */ /* 0x000fea0003800000 */
.L_x_39:
[----:B0----5:R-:W-:Y:S01]  /*2150*/  LOP3.LUT R59, R22, 0xffffe000, RZ, 0xc0, !PT ;  /* 0xffffe000163b7812 */ /* 0x021fe200078ec0ff */
[----:B------:R-:W-:Y:S01]  /*2160*/  BSSY B0, `(.L_x_41) ;  /* 0x000000d000007945 */ /* 0x000fe20003800000 */
[----:B------:R-:W-:Y:S02]  /*2170*/  SHF.L.U64.HI R17, R17, 0x2, R18 ;  /* 0x0000000211117819 */ /* 0x000fe40000010212 */
[----:B------:R-:W-:Y:S01]  /*2180*/  IADD3 R18, P0, P2, R57, R8, R23 ;  /* 0x0000000839127210 */ /* 0x000fe20007a1e017 */
[----:B------:R-:W-:Y:S01]  /*2190*/  FMUL R56, R59, R14 ;  /* 0x0000000e3b387220 */ /* 0x000fe20000400000 */
[----:B------:R-:W-:Y:S02]  /*21a0*/  ISETP.GT.AND P3, PT, R15, 0x10, PT ;  /* 0x000000100f00780c */ /* 0x000fe40003f64270 */
[----:B------:R-:W-:Y:S01]  /*21b0*/  IADD3.X R19, R17, R9, R19, P0, P2 ;  /* 0x0000000911137210 */ /* 0x000fe200007e4413 */
[----:B------:R-:W-:Y:S01]  /*21c0*/  FFMA R63, R63, R0, R56 ;  /* 0x000000003f3f7223 */ /* 0x000fe20000000038 */
[----:B------:R-:W-:-:S02]  /*21d0*/  ISETP.GT.AND P0, PT, R16, RZ, P3 ;  /* 0x000000ff1000720c */ /* 0x000fc40001f04270 */
[----:B------:R-:W-:Y:S02]  /*21e0*/  P2R R23, PR, RZ, 0x8 ;  /* 0x00000008ff177803 */ /* 0x000fe40000000000 */
[----:B------:R-:W-:-:S05]  /*21f0*/  F2FP.TF32.F32.PACK_B R63, R63 ;  /* 0x0000003fff3f723e */ /* 0x000fca00024050ff */
[----:B------:R0:W-:Y:S04]  /*2200*/  @P1 STG.E desc[UR12][R20.64+0x24], R63 ;  /* 0x0000243f14001986 */ /* 0x0001e8000c10190c */
[----:B------:R-:W-:Y:S05]  /*2210*/  @!P0 BRA `(.L_x_42) ;  /* 0x0000000000048947 */ /* 0x000fea0003800000 */
[----:B------:R0:W5:Y:S02]  /*2220*/  LDG.E.LTC128B R22, desc[UR12][R6.64+0x40] ;  /* 0x0000400c06167981 */ /* 0x000164000c1e1920 */
.L_x_42:
[----:B------:R-:W-:Y:S05]  /*2230*/  BSYNC B0 ;  /* 0x0000000000007941 */ /* 0x000fea0003800000 */
.L_x_41:
[----:B-----5:R-:W-:Y:S01]  /*2240*/  LOP3.LUT R23, R22, 0xffffe000, RZ, 0xc0, !PT ;  /* 0xffffe00016177812 */ /* 0x020fe200078ec0ff */
[----:B------:R-:W-:Y:S01]  /*2250*/  BSSY B0, `(.L_x_43) ;  /* 0x000000a000007945 */ /* 0x000fe20003800000 */
[----:B------:R-:W-:-:S03]  /*2260*/  ISETP.GT.AND P1, PT, R15, 0x11, PT ;  /* 0x000000110f00780c */ /* 0x000fc60003f24270 */
[----:B------:R-:W-:-:S04]  /*2270*/  FMUL R23, R23, R14 ;  /* 0x0000000e17177220 */ /* 0x000fc80000400000 */
[----:B------:R-:W-:-:S05]  /*2280*/  FFMA R23, R64, R0, R23 ;  /* 0x0000000040177223 */ /* 0x000fca0000000017 */
[----:B------:R-:W-:-:S05]  /*2290*/  F2FP.TF32.F32.PACK_B R23, R23 ;  /* 0x00000017ff17723e */ /* 0x000fca00024050ff */
[----:B------:R1:W-:Y:S01]  /*22a0*/  @P0 STG.E desc[UR12][R8.64+0x40], R23 ;  /* 0x0000401708000986 */ /* 0x0003e2000c10190c */
[----:B------:R-:W-:Y:S02]  /*22b0*/  ISETP.GT.AND P0, PT, R16, RZ, P1 ;  /* 0x000000ff1000720c */ /* 0x000fe40000f04270 */
[----:B-1----:R-:W-:-:S11]  /*22c0*/  P2R R23, PR, RZ, 0x2 ;  /* 0x00000002ff177803 */ /* 0x002fd60000000000 */
[----:B------:R-:W-:Y:S05]  /*22d0*/  @!P0 BRA `(.L_x_44) ;  /* 0x0000000000048947 */ /* 0x000fea0003800000 */
[----:B------:R1:W5:Y:S02]  /*22e0*/  LDG.E.LTC128B R22, desc[UR12][R6.64+0x44] ;  /* 0x0000440c06167981 */ /* 0x000364000c1e1920 */
.L_x_44:
[----:B------:R-:W-:Y:S05]  /*22f0*/  BSYNC B0 ;  /* 0x0000000000007941 */ /* 0x000fea0003800000 */
.L_x_43:
[----:B-----5:R-:W-:Y:S01]  /*2300*/  LOP3.LUT R23, R22, 0xffffe000, RZ, 0xc0, !PT ;  /* 0xffffe00016177812 */ /* 0x020fe200078ec0ff */
[----:B------:R-:W-:Y:S04]  /*2310*/  BSSY B0, `(.L_x_45) ;  /* 0x0000008000007945 */ /* 0x000fe80003800000 */
[----:B------:R-:W-:-:S04]  /*2320*/  FMUL R56, R23, R14 ;  /* 0x0000000e17387220 */ /* 0x000fc80000400000 */
[----:B------:R-:W-:-:S05]  /*2330*/  FFMA R65, R65, R0, R56 ;  /* 0x0000000041417223 */ /* 0x000fca0000000038 */
[----:B------:R-:W-:-:S05]  /*2340*/  F2FP.TF32.F32.PACK_B R65, R65 ;  /* 0x00000041ff41723e */ /* 0x000fca00024050ff */
[----:B------:R0:W-:Y:S01]  /*2350*/  @P0 STG.E desc[UR12][R8.64+0x44], R65 ;  /* 0x0000444108000986 */ /* 0x0001e2000c10190c */
[----:B------:R-:W-:-:S13]  /*2360*/  ISETP.GT.AND P0, PT, R16, 0x8, P3 ;  /* 0x000000081000780c */ /* 0x000fda0001f04270 */
[----:B0-----:R-:W-:Y:S05]  /*2370*/  @!P0 BRA `(.L_x_46) ;  /* 0x0000000000048947 */ /* 0x001fea0003800000 */
[----:B------:R0:W5:Y:S02]  /*2380*/  LDG.E.LTC128B R22, desc[UR12][R12.64+0x40] ;  /* 0x0000400c0c167981 */ /* 0x000164000c1e1920 */
.L_x_46:
[----:B------:R-:W-:Y:S05]  /*2390*/  BSYNC B0 ;  /* 0x0000000000007941 */ /* 0x000fea0003800000 */
.L_x_45:
[----:B-----5:R-:W-:Y:S01]  /*23a0*/  LOP3.LUT R23, R22, 0xffffe000, RZ, 0xc0, !PT ;  /* 0xffffe00016177812 */ /* 0x020fe200078ec0ff */
[----:B------:R-:W-:Y:S01]  /*23b0*/  BSSY B0, `(.L_x_47) ;  /* 0x000000b000007945 */ /* 0x000fe20003800000 */
[----:B------:R-:W-:-:S03]  /*23c0*/  IMAD.MOV.U32 R56, RZ, RZ, R22 ;  /* 0x000000ffff387224 */ /* 0x000fc600078e0016 */
[----:B------:R-:W-:-:S04]  /*23d0*/  FMUL R23, R23, R14 ;  /* 0x0000000e17177220 */ /* 0x000fc80000400000 */
[----:B----4-:R-:W-:-:S05]  /*23e0*/  FFMA R61, R66, R0, R23 ;  /* 0x00000000423d7223 */ /* 0x010fca0000000017 */
[----:B------:R-:W-:-:S05]  /*23f0*/  F2FP.TF32.F32.PACK_B R61, R61 ;  /* 0x0000003dff3d723e */ /* 0x000fca00024050ff */
[----:B------:R4:W-:Y:S01]  /*2400*/  @P0 STG.E desc[UR12][R20.64+0x40], R61 ;  /* 0x0000403d14000986 */ /* 0x0009e2000c10190c */
[----:B------:R-:W-:-:S05]  /*2410*/  IADD3 R59, P0, R2, 0x40, RZ ;  /* 0x00000040023b7810 */ /* 0x000fca0007f1e0ff */
[----:B------:R-:W-:Y:S01]  /*2420*/  IMAD.X R23, RZ, RZ, R3, P0 ;  /* 0x000000ffff177224 */ /* 0x000fe200000e0603 */
[----:B------:R-:W-:-:S13]  /*2430*/  ISETP.GT.AND P0, PT, R16, 0x8, P1 ;  /* 0x000000081000780c */ /* 0x000fda0000f04270 */
[----:B----4-:R-:W-:Y:S05]  /*2440*/  @!P0 BRA `(.L_x_48) ;  /* 0x0000000000048947 */ /* 0x010fea0003800000 */
[----:B------:R4:W5:Y:S02]  /*2450*/  LDG.E.LTC128B R56, desc[UR12][R12.64+0x44] ;  /* 0x0000440c0c387981 */ /* 0x000964000c1e1920 */
.L_x_48:
[----:B------:R-:W-:Y:S05]  /*2460*/  BSYNC B0 ;  /* 0x0000000000007941 */ /* 0x000fea0003800000 */
.L_x_47:
[----:B-----5:R-:W-:Y:S01]  /*2470*/  LOP3.LUT R3, R56, 0xffffe000, RZ, 0xc0, !PT ;  /* 0xffffe00038037812 */ /* 0x020fe200078ec0ff */
[----:B------:R-:W-:Y:S01]  /*2480*/  IMAD.WIDE.U32 R10, R59, UR6, R10 ;  /* 0x000000063b0a7c25 */ /* 0x000fe2000f8e000a */
[----:B------:R-:W-:Y:S01]  /*2490*/  ISETP.GT.AND P2, PT, R15, 0x18, PT ;  /* 0x000000180f00780c */ /* 0x000fe20003f44270 */
[----:B------:R-:W-:Y:S02]  /*24a0*/  BSSY B0, `(.L_x_49) ;  /* 0x0000013000007945 */ /* 0x000fe40003800000 */
[----:B------:R-:W-:-:S04]  /*24b0*/  FMUL R2, R3, R14 ;  /* 0x0000000e03027220 */ /* 0x000fc80000400000 */
[----:B------:R-:W-:Y:S01]  /*24c0*/  FFMA R67, R67, R0, R2 ;  /* 0x0000000043437223 */ /* 0x000fe20000000002 */
[----:B------:R-:W-:Y:S02]  /*24d0*/  IMAD R2, R23, UR6, RZ ;  /* 0x0000000617027c24 */ /* 0x000fe4000f8e02ff */
[C---:B------:R-:W-:Y:S02]  /*24e0*/  IMAD.WIDE.U32 R22, R59.reuse, UR6, R4 ;  /* 0x000000063b167c25 */ /* 0x040fe4000f8e0004 */
[----:B------:R-:W-:Y:S02]  /*24f0*/  F2FP.TF32.F32.PACK_B R67, R67 ;  /* 0x00000043ff43723e */ /* 0x000fe400024050ff */
[----:B------:R-:W-:-:S03]  /*2500*/  IMAD R61, R59, UR7, R2 ;  /* 0x000000073b3d7c24 */ /* 0x000fc6000f8e0202 */
[----:B------:R0:W-:Y:S01]  /*2510*/  @P0 STG.E desc[UR12][R20.64+0x44], R67 ;  /* 0x0000444314000986 */ /* 0x0001e2000c10190c */
[----:B------:R-:W-:Y:S01]  /*2520*/  IMAD.IADD R3, R23, 0x1, R61 ;  /* 0x0000000117037824 */ /* 0x000fe200078e023d */
[----:B------:R-:W-:-:S04]  /*2530*/  LEA R2, P0, R22, UR8, 0x2 ;  /* 0x0000000816027c11 */ /* 0x000fc8000f8010ff */
[----:B------:R-:W-:Y:S02]  /*2540*/  LEA.HI.X R3, R22, UR9, R3, 0x2, P0 ;  /* 0x0000000916037c11 */ /* 0x000fe400080f1403 */
[----:B------:R-:W-:-:S04]  /*2550*/  IADD3 R10, P0, R4, R10, RZ ;  /* 0x0000000a040a7210 */ /* 0x000fc80007f1e0ff */
[----:B------:R-:W-:Y:S02]  /*2560*/  IADD3.X R5, R5, R61, R11, P0, !PT ;  /* 0x0000003d05057210 */ /* 0x000fe400007fe40b */
[----:B------:R-:W-:-:S04]  /*2570*/  LEA R4, P0, R10, UR8, 0x2 ;  /* 0x000000080a047c11 */ /* 0x000fc8000f8010ff */
[----:B------:R-:W-:Y:S02]  /*2580*/  LEA.HI.X R5, R10, UR9, R5, 0x2, P0 ;  /* 0x000000090a057c11 */ /* 0x000fe400080f1405 */
[----:B------:R-:W-:Y:S02]  /*2590*/  ISETP.GT.AND P0, PT, R16, RZ, P2 ;  /* 0x000000ff1000720c */ /* 0x000fe40001704270 */
[----:B------:R-:W-:-:S11]  /*25a0*/  P2R R10, PR, RZ, 0x4 ;  /* 0x00000004ff0a7803 */ /* 0x000fd60000000000 */
[----:B0-----:R-:W-:Y:S05]  /*25b0*/  @!P0 BRA `(.L_x_50) ;  /* 0x0000000000048947 */ /* 0x001fea0003800000 */
[----:B------:R0:W5:Y:S02]  /*25c0*/  LDG.E.LTC128B R56, desc[UR12][R6.64+0x60] ;  /* 0x0000600c06387981 */ /* 0x000164000c1e1920 */
.L_x_50:
[----:B------:R-:W-:Y:S05]  /*25d0*/  BSYNC B0 ;  /* 0x0000000000007941 */ /* 0x000fea0003800000 */
.L_x_49:
[----:B-----5:R-:W-:Y:S01]  /*25e0*/  LOP3.LUT R11, R56, 0xffffe000, RZ, 0xc0, !PT ;  /* 0xffffe000380b7812 */ /* 0x020fe200078ec0ff */
[----:B------:R-:W-:Y:S01]  /*25f0*/  BSSY B0, `(.L_x_51) ;  /* 0x000000a000007945 */ /* 0x000fe20003800000 */
[----:B------:R-:W-:-:S03]  /*2600*/  ISETP.GT.AND P1, PT, R15, 0x19, PT ;  /* 0x000000190f00780c */ /* 0x000fc60003f24270 */
[----:B------:R-:W-:Y:S01]  /*2610*/  FMUL R11, R11, R14 ;  /* 0x0000000e0b0b7220 */ /* 0x000fe20000400000 */
[----:B------:R-:W-:-:S03]  /*2620*/  P2R R10, PR, RZ, 0x2 ;  /* 0x00000002ff0a7803 */ /* 0x000fc60000000000 */
[----:B------:R-:W-:-:S05]  /*2630*/  FFMA R11, R68, R0, R11 ;  /* 0x00000000440b7223 */ /* 0x000fca000000000b */
[----:B------:R-:W-:-:S05]  /*2640*/  F2FP.TF32.F32.PACK_B R11, R11 ;  /* 0x0000000bff0b723e */ /* 0x000fca00024050ff */
[----:B------:R0:W-:Y:S01]  /*2650*/  @P0 STG.E desc[UR12][R8.64+0x60], R11 ;  /* 0x0000600b08000986 */ /* 0x0001e2000c10190c */
[----:B------:R-:W-:-:S13]  /*2660*/  ISETP.GT.AND P0, PT, R16, RZ, P1 ;  /* 0x000000ff1000720c */ /* 0x000fda0000f04270 */
[----:B0-----:R-:W-:Y:S05]  /*2670*/  @!P0 BRA `(.L_x_52) ;  /* 0x0000000000048947 */ /* 0x001fea0003800000 */
[----:B------:R0:W5:Y:S02]  /*2680*/  LDG.E.LTC128B R56, desc[UR12][R6.64+0x64] ;  /* 0x0000640c06387981 */ /* 0x000164000c1e1920 */
.L_x_52:
[----:B------:R-:W-:Y:S05]  /*2690*/  BSYNC B0 ;  /* 0x0000000000007941 */ /* 0x000fea0003800000 */
.L_x_51:
        /* <DEDUP_REMOVED lines=9> */
.L_x_54:
[----:B------:R-:W-:Y:S05]  /*2730*/  BSYNC B0 ;  /* 0x0000000000007941 */ /* 0x000fea0003800000 */
.L_x_53:
        /* <DEDUP_REMOVED lines=9> */
.L_x_56:
[----:B------:R-:W-:Y:S05]  /*27d0*/  BSYNC B0 ;  /* 0x0000000000007941 */ /* 0x000fea0003800000 */
.L_x_55:
[----:B-----5:R-:W-:Y:S01]  /*27e0*/  LOP3.LUT R11, R56, 0xffffe000, RZ, 0xc0, !PT ;  /* 0xffffe000380b7812 */ /* 0x020fe200078ec0ff */
[----:B------:R-:W-:Y:S01]  /*27f0*/  BSSY B0, `(.L_x_57) ;  /* 0x000000a000007945 */ /* 0x000fe20003800000 */
[----:B------:R-:W-:-:S03]  /*2800*/  ISETP.GT.AND P2, PT, R15, 0x20, PT ;  /* 0x000000200f00780c */ /* 0x000fc60003f44270 */
[----:B------:R-:W-:-:S04]  /*2810*/  FMUL R10, R11, R14 ;  /* 0x0000000e0b0a7220 */ /* 0x000fc80000400000 */
[----:B------:R-:W-:Y:S01]  /*2820*/  FFMA R71, R71, R0, R10 ;  /* 0x0000000047477223 */ /* 0x000fe2000000000a */
[----:B------:R-:W-:-:S04]  /*2830*/  P2R R10, PR, RZ, 0x4 ;  /* 0x00000004ff0a7803 */ /* 0x000fc80000000000 */
[----:B------:R-:W-:-:S05]  /*2840*/  F2FP.TF32.F32.PACK_B R71, R71 ;  /* 0x00000047ff47723e */ /* 0x000fca00024050ff */
[----:B------:R0:W-:Y:S01]  /*2850*/  @P0 STG.E desc[UR12][R20.64+0x64], R71 ;  /* 0x0000644714000986 */ /* 0x0001e2000c10190c */
[----:B------:R-:W-:-:S13]  /*2860*/  ISETP.GT.AND P0, PT, R16, RZ, P2 ;  /* 0x000000ff1000720c */ /* 0x000fda0001704270 */
[----:B0-----:R-:W-:Y:S05]  /*2870*/  @!P0 BRA `(.L_x_58) ;  /* 0x0000000000048947 */ /* 0x001fea0003800000 */
[----:B------:R0:W5:Y:S02]  /*2880*/  LDG.E.LTC128B R56, desc[UR12][R6.64+0x80] ;  /* 0x0000800c06387981 */ /* 0x000164000c1e1920 */
.L_x_58:
[----:B------:R-:W-:Y:S05]  /*2890*/  BSYNC B0 ;  /* 0x0000000000007941 */ /* 0x000fea0003800000 */
.L_x_57:
        /* <DEDUP_REMOVED lines=11> */
.L_x_60:
[----:B------:R-:W-:Y:S05]  /*2950*/  BSYNC B0 ;  /* 0x0000000000007941 */ /* 0x000fea0003800000 */
.L_x_59:
        /* <DEDUP_REMOVED lines=9> */
.L_x_62:
[----:B------:R-:W-:Y:S05]  /*29f0*/  BSYNC B0 ;  /* 0x0000000000007941 */ /* 0x000fea0003800000 */
.L_x_61:
        /* <DEDUP_REMOVED lines=9> */
.L_x_64:
[----:B------:R-:W-:Y:S05]  /*2a90*/  BSYNC B0 ;  /* 0x0000000000007941 */ /* 0x000fea0003800000 */
.L_x_63:
        /* <DEDUP_REMOVED lines=11> */
.L_x_66:
[----:B------:R-:W-:Y:S05]  /*2b50*/  BSYNC B0 ;  /* 0x0000000000007941 */ /* 0x000fea0003800000 */
.L_x_65:
[----:B-----5:R-:W-:Y:S01]  /*2b60*/  LOP3.LUT R11, R56, 0xffffe000, RZ, 0xc0, !PT ;  /* 0xffffe000380b7812 */ /* 0x020fe200078ec0ff */
[----:B------:R-:W-:Y:S01]  /*2b70*/  BSSY B0, `(.L_x_67) ;  /* 0x0000009000007945 */ /* 0x000fe20003800000 */
[----:B------:R-:W-:-:S03]  /*2b80*/  ISETP.GT.AND P4, PT, R15, 0x29, PT ;  /* 0x000000290f00780c */ /* 0x000fc60003f84270 */
[----:B------:R-:W-:-:S04]  /*2b90*/  FMUL R11, R11, R14 ;  /* 0x0000000e0b0b7220 */ /* 0x000fc80000400000 */
[----:B------:R-:W-:-:S05]  /*2ba0*/  FFMA R11, R76, R0, R11 ;  /* 0x000000004c0b7223 */ /* 0x000fca000000000b */
[----:B------:R-:W-:-:S05]  /*2bb0*/  F2FP.TF32.F32.PACK_B R11, R11 ;  /* 0x0000000bff0b723e */ /* 0x000fca00024050ff */
[----:B------:R0:W-:Y:S01]  /*2bc0*/  @P0 STG.E desc[UR12][R8.64+0xa0], R11 ;  /* 0x0000a00b08000986 */ /* 0x0001e2000c10190c */
[----:B------:R-:W-:-:S13]  /*2bd0*/  ISETP.GT.AND P0, PT, R16, RZ, P4 ;  /* 0x000000ff1000720c */ /* 0x000fda0002704270 */
[----:B0-----:R-:W-:Y:S05]  /*2be0*/  @!P0 BRA `(.L_x_68) ;  /* 0x0000000000048947 */ /* 0x001fea0003800000 */
[----:B------:R0:W5:Y:S02]  /*2bf0*/  LDG.E.LTC128B R56, desc[UR12][R6.64+0xa4] ;  /* 0x0000a40c06387981 */ /* 0x000164000c1e1920 */
.L_x_68:
[----:B------:R-:W-:Y:S05]  /*2c00*/  BSYNC B0 ;  /* 0x0000000000007941 */ /* 0x000fea0003800000 */
.L_x_67:
        /* <DEDUP_REMOVED lines=9> */
.L_x_70:
[----:B------:R-:W-:Y:S05]  /*2ca0*/  BSYNC B0 ;  /* 0x0000000000007941 */ /* 0x000fea0003800000 */
.L_x_69:
        /* <DEDUP_REMOVED lines=9> */
.L_x_72:
[----:B------:R-:W-:Y:S05]  /*2d40*/  BSYNC B0 ;  /* 0x0000000000007941 */ /* 0x000fea0003800000 */
.L_x_71:
        /* <DEDUP_REMOVED lines=10> */
.L_x_74:
[----:B------:R-:W-:Y:S05]  /*2df0*/  BSYNC B0 ;  /* 0x0000000000007941 */ /* 0x000fea0003800000 */
.L_x_73:
        /* <DEDUP_REMOVED lines=10> */
.L_x_76:
[----:B------:R-:W-:Y:S05]  /*2ea0*/  BSYNC B0 ;  /* 0x0000000000007941 */ /* 0x000fea0003800000 */
.L_x_75:
        /* <DEDUP_REMOVED lines=9> */
.L_x_78:
[----:B------:R-:W-:Y:S05]  /*2f40*/  BSYNC B0 ;  /* 0x0000000000007941 */ /* 0x000fea0003800000 */
.L_x_77:
        /* <DEDUP_REMOVED lines=9> */
.L_x_80:
[----:B------:R-:W-:Y:S05]  /*2fe0*/  BSYNC B0 ;  /* 0x0000000000007941 */ /* 0x000fea0003800000 */
.L_x_79:
        /* <DEDUP_REMOVED lines=10> */
.L_x_82:
[----:B------:R-:W-:Y:S05]  /*3090*/  BSYNC B0 ;  /* 0x0000000000007941 */ /* 0x000fea0003800000 */
.L_x_81:
[----:B-----5:R-:W-:Y:S01]  /*30a0*/  LOP3.LUT R11, R56, 0xffffe000, RZ, 0xc0, !PT ;  /* 0xffffe000380b7812 */ /* 0x020fe200078ec0ff */
[----:B------:R-:W-:Y:S04]  /*30b0*/  BSSY B0, `(.L_x_83) ;  /* 0x000000d000007945 */ /* 0x000fe80003800000 */
[----:B------:R-:W-:-:S04]  /*30c0*/  FMUL R11, R11, R14 ;  /* 0x0000000e0b0b7220 */ /* 0x000fc80000400000 */
[----:B------:R-:W-:-:S05]  /*30d0*/  FFMA R59, R84, R0, R11 ;  /* 0x00000000543b7223 */ /* 0x000fca000000000b */
[----:B------:R-:W-:-:S05]  /*30e0*/  F2FP.TF32.F32.PACK_B R59, R59 ;  /* 0x0000003bff3b723e */ /* 0x000fca00024050ff */
[----:B------:R0:W-:Y:S01]  /*30f0*/  @P0 STG.E desc[UR12][R8.64+0xe0], R59 ;  /* 0x0000e03b08000986 */ /* 0x0001e2000c10190c */
[----:B------:R-:W-:-:S05]  /*3100*/  IADD3 R22, P0, R57, R20, RZ ;  /* 0x0000001439167210 */ /* 0x000fca0007f1e0ff */
[----:B------:R-:W-:Y:S01]  /*3110*/  IMAD.X R23, R17, 0x1, R21, P0 ;  /* 0x0000000111177824 */ /* 0x000fe200000e0615 */
[----:B------:R-:W-:-:S05]  /*3120*/  IADD3 R10, P0, R57, R8, RZ ;  /* 0x00000008390a7210 */ /* 0x000fca0007f1e0ff */
[----:B------:R-:W-:Y:S01]  /*3130*/  IMAD.X R11, R17, 0x1, R9, P0 ;  /* 0x00000001110b7824 */ /* 0x000fe200000e0609 */
[----:B------:R-:W-:-:S04]  /*3140*/  ISETP.GT.AND P0, PT, R15, 0x39, PT ;  /* 0x000000390f00780c */ /* 0x000fc80003f04270 */
[----:B------:R-:W-:-:S13]  /*3150*/  ISETP.GT.AND P5, PT, R16, RZ, P0 ;  /* 0x000000ff1000720c */ /* 0x000fda00007a4270 */
[----:B0-----:R-:W-:Y:S05]  /*3160*/  @!P5 BRA `(.L_x_84) ;  /* 0x000000000004d947 */ /* 0x001fea0003800000 */
[----:B------:R0:W5:Y:S02]  /*3170*/  LDG.E.LTC128B R56, desc[UR12][R6.64+0xe4] ;  /* 0x0000e40c06387981 */ /* 0x000164000c1e1920 */
.L_x_84:
[----:B------:R-:W-:Y:S05]  /*3180*/  BSYNC B0 ;  /* 0x0000000000007941 */ /* 0x000fea0003800000 */
.L_x_83:
[----:B01-3-5:R-:W-:Y:S01]  /*3190*/  LOP3.LUT R7, R56, 0xffffe000, RZ, 0xc0, !PT ;  /* 0xffffe00038077812 */ /* 0x02bfe200078ec0ff */
        /* <DEDUP_REMOVED lines=8> */
.L_x_86:
[----:B------:R-:W-:Y:S05]  /*3220*/  BSYNC B0 ;  /* 0x0000000000007941 */ /* 0x000fea0003800000 */
.L_x_85:
[----:B-----5:R-:W-:Y:S01]  /*3230*/  LOP3.LUT R7, R56, 0xffffe000, RZ, 0xc0, !PT ;  /* 0xffffe00038077812 */ /* 0x020fe200078ec0ff */
[----:B------:R-:W-:Y:S04]  /*3240*/  BSSY B0, `(.L_x_87) ;  /* 0x0000008000007945 */ /* 0x000fe80003800000 */
[----:B------:R-:W-:-:S04]  /*3250*/  FMUL R7, R7, R14 ;  /* 0x0000000e07077220 */ /* 0x000fc80000400000 */
[----:B------:R-:W-:-:S05]  /*3260*/  FFMA R7, R86, R0, R7 ;  /* 0x0000000056077223 */ /* 0x000fca0000000007 */
[----:B------:R-:W-:-:S05]  /*3270*/  F2FP.TF32.F32.PACK_B R7, R7 ;  /* 0x00000007ff07723e */ /* 0x000fca00024050ff */
[----:B------:R1:W-:Y:S01]  /*3280*/  @P5 STG.E desc[UR12][R20.64+0xe0], R7 ;  /* 0x0000e00714005986 */ /* 0x0003e2000c10190c */
[----:B------:R-:W-:-:S13]  /*3290*/  ISETP.GT.AND P5, PT, R16, 0x8, P0 ;  /* 0x000000081000780c */ /* 0x000fda00007a4270 */
[----:B-1----:R-:W-:Y:S05]  /*32a0*/  @!P5 BRA `(.L_x_88) ;  /* 0x000000000004d947 */ /* 0x002fea0003800000 */
[----:B------:R1:W5:Y:S02]  /*32b0*/  LDG.E.LTC128B R56, desc[UR12][R12.64+0xe4] ;  /* 0x0000e40c0c387981 */ /* 0x000364000c1e1920 */
.L_x_88:
[----:B------:R-:W-:Y:S05]  /*32c0*/  BSYNC B0 ;  /* 0x0000000000007941 */ /* 0x000fea0003800000 */
.L_x_87:
[----:B-----5:R-:W-:-:S05]  /*32d0*/  LOP3.LUT R7, R56, 0xffffe000, RZ, 0xc0, !PT ;  /* 0xffffe00038077812 */ /* 0x020fca00078ec0ff */
[----:B------:R-:W-:-:S04]  /*32e0*/  FMUL R6, R7, R14 ;  /* 0x0000000e07067220 */ /* 0x000fc80000400000 */
[----:B------:R-:W-:-:S05]  /*32f0*/  FFMA R87, R87, R0, R6 ;  /* 0x0000000057577223 */ /* 0x000fca0000000006 */
[----:B------:R-:W-:-:S05]  /*3300*/  F2FP.TF32.F32.PACK_B R87, R87 ;  /* 0x00000057ff57723e */ /* 0x000fca00024050ff */
[----:B------:R3:W-:Y:S01]  /*3310*/  @P5 STG.E desc[UR12][R20.64+0xe4], R87 ;  /* 0x0000e45714005986 */ /* 0x0007e2000c10190c */
[----:B------:R-:W-:-:S04]  /*3320*/  ISETP.GT.AND P5, PT, R15, RZ, PT ;  /* 0x000000ff0f00720c */ /* 0x000fc80003fa4270 */
[----:B------:R-:W-:-:S13]  /*3330*/  ISETP.GT.AND P5, PT, R16, 0x40, P5 ;  /* 0x000000401000780c */ /* 0x000fda0002fa4270 */
[----:B------:R-:W2:Y:S01]  /*3340*/  @P5 LDG.E.LTC128B R56, desc[UR12][R2.64] ;  /* 0x0000000c02385981 */ /* 0x000ea2000c1e1920 */
[----:B------:R-:W-:Y:S01]  /*3350*/  BSSY B0, `(.L_x_89) ;  /* 0x000000a000007945 */ /* 0x000fe20003800000 */
[----:B--2---:R-:W-:-:S05]  /*3360*/  LOP3.LUT R7, R56, 0xffffe000, RZ, 0xc0, !PT ;  /* 0xffffe00038077812 */ /* 0x004fca00078ec0ff */
[----:B------:R-:W-:-:S04]  /*3370*/  FMUL R7, R7, R14 ;  /* 0x0000000e07077220 */ /* 0x000fc80000400000 */
[----:B------:R-:W-:-:S05]  /*3380*/  FFMA R7, R24, R0, R7 ;  /* 0x0000000018077223 */ /* 0x000fca0000000007 */
[----:B------:R-:W-:-:S05]  /*3390*/  F2FP.TF32.F32.PACK_B R7, R7 ;  /* 0x00000007ff07723e */ /* 0x000fca00024050ff */
[----:B------:R3:W-:Y:S01]  /*33a0*/  @P5 STG.E desc[UR12][R10.64], R7 ;  /* 0x000000070a005986 */ /* 0x0007e2000c10190c */
[----:B------:R-:W-:-:S04]  /*33b0*/  ISETP.GT.AND P5, PT, R15, 0x1, PT ;  /* 0x000000010f00780c */ /* 0x000fc80003fa4270 */
[----:B------:R-:W-:-:S13]  /*33c0*/  ISETP.GT.AND P5, PT, R16, 0x40, P5 ;  /* 0x000000401000780c */ /* 0x000fda0002fa4270 */
[----:B---3--:R-:W-:Y:S05]  /*33d0*/  @!P5 BRA `(.L_x_90) ;  /* 0x000000000004d947 */ /* 0x008fea0003800000 */
[----:B------:R2:W5:Y:S02]  /*33e0*/  LDG.E.LTC128B R56, desc[UR12][R2.64+0x4] ;  /* 0x0000040c02387981 */ /* 0x000564000c1e1920 */
.L_x_90:
[----:B------:R-:W-:Y:S05]  /*33f0*/  BSYNC B0 ;  /* 0x0000000000007941 */ /* 0x000fea0003800000 */
.L_x_89:
[----:B-----5:R-:W-:Y:S01]  /*3400*/  LOP3.LUT R7, R56, 0xffffe000, RZ, 0xc0, !PT ;  /* 0xffffe00038077812 */ /* 0x020fe200078ec0ff */
[----:B------:R-:W-:Y:S04]  /*3410*/  BSSY B0, `(.L_x_91) ;  /* 0x000000b000007945 */ /* 0x000fe80003800000 */
[----:B------:R-:W-:Y:S01]  /*3420*/  FMUL R6, R7, R14 ;  /* 0x0000000e07067220 */ /* 0x000fe20000400000 */
[----:B------:R-:W-:-:S03]  /*3430*/  @P5 IMAD.MOV.U32 R7, RZ, RZ, R11 ;  /* 0x000000ffff075224 */ /* 0x000fc600078e000b */
[----:B------:R-:W-:Y:S01]  /*3440*/  FFMA R25, R25, R0, R6 ;  /* 0x0000000019197223 */ /* 0x000fe20000000006 */
[----:B------:R-:W-:-:S04]  /*3450*/  @P5 IMAD.MOV.U32 R6, RZ, RZ, R10 ;  /* 0x000000ffff065224 */ /* 0x000fc800078e000a */
[----:B------:R-:W-:-:S05]  /*3460*/  F2FP.TF32.F32.PACK_B R25, R25 ;  /* 0x00000019ff19723e */ /* 0x000fca00024050ff */
[----:B------:R3:W-:Y:S01]  /*3470*/  @P5 STG.E desc[UR12][R6.64+0x4], R25 ;  /* 0x0000041906005986 */ /* 0x0007e2000c10190c */
[----:B------:R-:W-:-:S04]  /*3480*/  ISETP.GT.AND P5, PT, R15, RZ, PT ;  /* 0x000000ff0f00720c */ /* 0x000fc80003fa4270 */
[----:B------:R-:W-:-:S13]  /*3490*/  ISETP.GT.AND P5, PT, R16, 0x48, P5 ;  /* 0x000000481000780c */ /* 0x000fda0002fa4270 */
[----:B---3--:R-:W-:Y:S05]  /*34a0*/  @!P5 BRA `(.L_x_92) ;  /* 0x000000000004d947 */ /* 0x008fea0003800000 */
[----:B------:R3:W5:Y:S02]  /*34b0*/  LDG.E.LTC128B R56, desc[UR12][R4.64] ;  /* 0x0000000c04387981 */ /* 0x000764000c1e1920 */
.L_x_92:
[----:B------:R-:W-:Y:S05]  /*34c0*/  BSYNC B0 ;  /* 0x0000000000007941 */ /* 0x000fea0003800000 */
.L_x_91:
[----:B-----5:R-:W-:Y:S01]  /*34d0*/  LOP3.LUT R7, R56, 0xffffe000, RZ, 0xc0, !PT ;  /* 0xffffe00038077812 */ /* 0x020fe200078ec0ff */
[----:B------:R-:W-:Y:S04]  /*34e0*/  BSSY B0, `(.L_x_93) ;  /* 0x0000009000007945 */ /* 0x000fe80003800000 */
[----:B------:R-:W-:-:S04]  /*34f0*/  FMUL R7, R7, R14 ;  /* 0x0000000e07077220 */ /* 0x000fc80000400000 */
[----:B------:R-:W-:-:S05]  /*3500*/  FFMA R7, R26, R0, R7 ;  /* 0x000000001a077223 */ /* 0x000fca0000000007 */
[----:B------:R-:W-:-:S05]  /*3510*/  F2FP.TF32.F32.PACK_B R7, R7 ;  /* 0x00000007ff07723e */ /* 0x000fca00024050ff */
[----:B------:R0:W-:Y:S01]  /*3520*/  @P5 STG.E desc[UR12][R22.64], R7 ;  /* 0x0000000716005986 */ /* 0x0001e2000c10190c */
[----:B------:R-:W-:-:S04]  /*3530*/  ISETP.GT.AND P5, PT, R15, 0x1, PT ;  /* 0x000000010f00780c */ /* 0x000fc80003fa4270 */
[----:B------:R-:W-:-:S13]  /*3540*/  ISETP.GT.AND P5, PT, R16, 0x48, P5 ;  /* 0x000000481000780c */ /* 0x000fda0002fa4270 */
[----:B0-----:R-:W-:Y:S05]  /*3550*/  @!P5 BRA `(.L_x_94) ;  /* 0x000000000004d947 */ /* 0x001fea0003800000 */
[----:B------:R0:W5:Y:S02]  /*3560*/  LDG.E.LTC128B R56, desc[UR12][R4.64+0x4] ;  /* 0x0000040c04387981 */ /* 0x000164000c1e1920 */
.L_x_94:
[----:B------:R-:W-:Y:S05]  /*3570*/  BSYNC B0 ;  /* 0x0000000000007941 */ /* 0x000fea0003800000 */
.L_x_93:
        /* <DEDUP_REMOVED lines=10> */
.L_x_96:
[----:B------:R-:W-:Y:S05]  /*3620*/  BSYNC B0 ;  /* 0x0000000000007941 */ /* 0x000fea0003800000 */
.L_x_95:
[----:B-----5:R-:W-:Y:S01]  /*3630*/  LOP3.LUT R7, R56, 0xffffe000, RZ, 0xc0, !PT ;  /* 0xffffe00038077812 */ /* 0x020fe200078ec0ff */
[----:B------:R-:W-:Y:S01]  /*3640*/  @P5 IMAD.MOV.U32 R6, RZ, RZ, R10 ;  /* 0x000000ffff065224 */ /* 0x000fe200078e000a */
[----:B------:R-:W-:Y:S03]  /*3650*/  BSSY B0, `(.L_x_97) ;  /* 0x000000a000007945 */ /* 0x000fe60003800000 */
[----:B------:R-:W-:-:S04]  /*3660*/  FMUL R7, R7, R14 ;  /* 0x0000000e07077220 */ /* 0x000fc80000400000 */
[----:B------:R-:W-:Y:S01]  /*3670*/  FFMA R9, R28, R0, R7 ;  /* 0x000000001c097223 */ /* 0x000fe20000000007 */
[----:B------:R-:W-:-:S04]  /*3680*/  @P5 IMAD.MOV.U32 R7, RZ, RZ, R11 ;  /* 0x000000ffff075224 */ /* 0x000fc800078e000b */
[----:B------:R-:W-:-:S05]  /*3690*/  F2FP.TF32.F32.PACK_B R9, R9 ;  /* 0x00000009ff09723e */ /* 0x000fca00024050ff */
[----:B------:R0:W-:Y:S01]  /*36a0*/  @P5 STG.E desc[UR12][R6.64+0x20], R9 ;  /* 0x0000200906005986 */ /* 0x0001e2000c10190c */
[----:B------:R-:W-:-:S04]  /*36b0*/  ISETP.GT.AND P5, PT, R15, 0x9, PT ;  /* 0x000000090f00780c */ /* 0x000fc80003fa4270 */
[----:B------:R-:W-:-:S13]  /*36c0*/  ISETP.GT.AND P5, PT, R16, 0x40, P5 ;  /* 0x000000401000780c */ /* 0x000fda0002fa4270 */
[----:B0-----:R-:W-:Y:S05]  /*36d0*/  @!P5 BRA `(.L_x_98) ;  /* 0x000000000004d947 */ /* 0x001fea0003800000 */
[----:B------:R0:W5:Y:S02]  /*36e0*/  LDG.E.LTC128B R56, desc[UR12][R2.64+0x24] ;  /* 0x0000240c02387981 */ /* 0x000164000c1e1920 */
.L_x_98:
[----:B------:R-:W-:Y:S05]  /*36f0*/  BSYNC B0 ;  /* 0x0000000000007941 */ /* 0x000fea0003800000 */
.L_x_97:
        /* <DEDUP_REMOVED lines=12> */
.L_x_100:
[----:B------:R-:W-:Y:S05]  /*37c0*/  BSYNC B0 ;  /* 0x0000000000007941 */ /* 0x000fea0003800000 */
.L_x_99:
        /* <DEDUP_REMOVED lines=10> */
.L_x_102:
[----:B------:R-:W-:Y:S05]  /*3870*/  BSYNC B0 ;  /* 0x0000000000007941 */ /* 0x000fea0003800000 */
.L_x_101:
        /* <DEDUP_REMOVED lines=12> */
.L_x_104:
[----:B------:R-:W-:Y:S05]  /*3940*/  BSYNC B0 ;  /* 0x0000000000007941 */ /* 0x000fea0003800000 */
.L_x_103:
        /* <DEDUP_REMOVED lines=12> */
.L_x_106:
[----:B------:R-:W-:Y:S05]  /*3a10*/  BSYNC B0 ;  /* 0x0000000000007941 */ /* 0x000fea0003800000 */
.L_x_105:
        /* <DEDUP_REMOVED lines=12> */
.L_x_108:
[----:B------:R-:W-:Y:S05]  /*3ae0*/  BSYNC B0 ;  /* 0x0000000000007941 */ /* 0x000fea0003800000 */
.L_x_107:
        /* <DEDUP_REMOVED lines=12> */
.L_x_110:
[----:B------:R-:W-:Y:S05]  /*3bb0*/  BSYNC B0 ;  /* 0x0000000000007941 */ /* 0x000fea0003800000 */
.L_x_109:
        /* <DEDUP_REMOVED lines=12> */
.L_x_112:
[----:B------:R-:W-:Y:S05]  /*3c80*/  BSYNC B0 ;  /* 0x0000000000007941 */ /* 0x000fea0003800000 */
.L_x_111:
        /* <DEDUP_REMOVED lines=12> */
.L_x_114:
[----:B------:R-:W-:Y:S05]  /*3d50*/  BSYNC B0 ;  /* 0x0000000000007941 */ /* 0x000fea0003800000 */
.L_x_113:
        /* <DEDUP_REMOVED lines=12> */
.L_x_116:
[----:B------:R-:W-:Y:S05]  /*3e20*/  BSYNC B0 ;  /* 0x0000000000007941 */ /* 0x000fea0003800000 */
.L_x_115:
        /* <DEDUP_REMOVED lines=12> */
.L_x_118:
[----:B------:R-:W-:Y:S05]  /*3ef0*/  BSYNC B0 ;  /* 0x0000000000007941 */ /* 0x000fea0003800000 */
.L_x_117:
        /* <DEDUP_REMOVED lines=12> */
.L_x_120:
[----:B------:R-:W-:Y:S05]  /*3fc0*/  BSYNC B0 ;  /* 0x0000000000007941 */ /* 0x000fea0003800000 */
.L_x_119:
        /* <DEDUP_REMOVED lines=12> */
.L_x_122:
[----:B------:R-:W-:Y:S05]  /*4090*/  BSYNC B0 ;  /* 0x0000000000007941 */ /* 0x000fea0003800000 */
.L_x_121:
        /* <DEDUP_REMOVED lines=12> */
.L_x_124:
[----:B------:R-:W-:Y:S05]  /*4160*/  BSYNC B0 ;  /* 0x0000000000007941 */ /* 0x000fea0003800000 */
.L_x_123:
        /* <DEDUP_REMOVED lines=12> */
.L_x_126:
[----:B------:R-:W-:Y:S05]  /*4230*/  BSYNC B0 ;  /* 0x0000000000007941 */ /* 0x000fea0003800000 */
.L_x_125:
        /* <DEDUP_REMOVED lines=8> */
[----:B------:R-:W-:-:S13]  /*42c0*/  ISETP.GT.AND P5, PT, R16, 0x40, P6 ;  /* 0x000000401000780c */ /* 0x000fda00037a4270 */
[----:B0-----:R-:W-:Y:S05]  /*42d0*/  @!P5 BRA `(.L_x_128) ;  /* 0x000000000004d947 */ /* 0x001fea0003800000 */
[----:B------:R0:W5:Y:S02]  /*42e0*/  LDG.E.LTC128B R56, desc[UR12][R2.64+0xa0] ;  /* 0x0000a00c02387981 */ /* 0x000164000c1e1920 */
.L_x_128:
[----:B------:R-:W-:Y:S05]  /*42f0*/  BSYNC B0 ;  /* 0x0000000000007941 */ /* 0x000fea0003800000 */
.L_x_127:
        /* <DEDUP_REMOVED lines=8> */
[----:B------:R-:W-:-:S13]  /*4380*/  ISETP.GT.AND P5, PT, R16, 0x40, P4 ;  /* 0x000000401000780c */ /* 0x000fda00027a4270 */
[----:B0-----:R-:W-:Y:S05]  /*4390*/  @!P5 BRA `(.L_x_130) ;  /* 0x000000000004d947 */ /* 0x001fea0003800000 */
[----:B------:R0:W5:Y:S02]  /*43a0*/  LDG.E.LTC128B R56, desc[UR12][R2.64+0xa4] ;  /* 0x0000a40c02387981 */ /* 0x000164000c1e1920 */
.L_x_130:
[----:B------:R-:W-:Y:S05]  /*43b0*/  BSYNC B0 ;  /* 0x0000000000007941 */ /* 0x000fea0003800000 */
.L_x_129:
[----:B-----5:R-:W-:Y:S01]  /*43c0*/  LOP3.LUT R7, R56, 0xffffe000, RZ, 0xc0, !PT ;  /* 0xffffe00038077812 */ /* 0x020fe200078ec0ff */
[----:B------:R-:W-:Y:S01]  /*43d0*/  BSSY B0, `(.L_x_131) ;  /* 0x000000a000007945 */ /* 0x000fe20003800000 */
[----:B------:R-:W-:-:S03]  /*43e0*/  ISETP.GT.AND P6, PT, R16, 0x48, P6 ;  /* 0x000000481000780c */ /* 0x000fc600037c4270 */
[----:B------:R-:W-:Y:S01]  /*43f0*/  FMUL R6, R7, R14 ;  /* 0x0000000e07067220 */ /* 0x000fe20000400000 */
[----:B------:R-:W-:-:S03]  /*4400*/  @P5 IMAD.MOV.U32 R7, RZ, RZ, R11 ;  /* 0x000000ffff075224 */ /* 0x000fc600078e000b */
[----:B------:R-:W-:Y:S01]  /*4410*/  FFMA R45, R45, R0, R6 ;  /* 0x000000002d2d7223 */ /* 0x000fe20000000006 */
[----:B------:R-:W-:-:S04]  /*4420*/  @P5 IMAD.MOV.U32 R6, RZ, RZ, R10 ;  /* 0x000000ffff065224 */ /* 0x000fc800078e000a */
[----:B------:R-:W-:-:S05]  /*4430*/  F2FP.TF32.F32.PACK_B R45, R45 ;  /* 0x0000002dff2d723e */ /* 0x000fca00024050ff */
[----:B------:R0:W-:Y:S01]  /*4440*/  @P5 STG.E desc[UR12][R6.64+0xa4], R45 ;  /* 0x0000a42d06005986 */ /* 0x0001e2000c10190c */
[----:B------:R-:W-:Y:S05]  /*4450*/  @!P6 BRA `(.L_x_132) ;  /* 0x000000000004e947 */ /* 0x000fea0003800000 */
[----:B------:R0:W5:Y:S02]  /*4460*/  LDG.E.LTC128B R56, desc[UR12][R4.64+0xa0] ;  /* 0x0000a00c04387981 */ /* 0x000164000c1e1920 */
.L_x_132:
[----:B------:R-:W-:Y:S05]  /*4470*/  BSYNC B0 ;  /* 0x0000000000007941 */ /* 0x000fea0003800000 */
.L_x_131:
[----:B0----5:R-:W-:Y:S01]  /*4480*/  LOP3.LUT R7, R56, 0xffffe000, RZ, 0xc0, !PT ;  /* 0xffffe00038077812 */ /* 0x021fe200078ec0ff */
[----:B------:R-:W-:Y:S01]  /*4490*/  @P6 IMAD.MOV.U32 R6, RZ, RZ, R18 ;  /* 0x000000ffff066224 */ /* 0x000fe200078e0012 */
[----:B------:R-:W-:Y:S01]  /*44a0*/  ISETP.GT.AND P4, PT, R16, 0x48, P4 ;  /* 0x000000481000780c */ /* 0x000fe20002784270 */
[----:B------:R-:W-:Y:S02]  /*44b0*/  BSSY B0, `(.L_x_133) ;  /* 0x0000008000007945 */ /* 0x000fe40003800000 */
[----:B------:R-:W-:-:S04]  /*44c0*/  FMUL R7, R7, R14 ;  /* 0x0000000e07077220 */ /* 0x000fc80000400000 */
[----:B------:R-:W-:Y:S01]  /*44d0*/  FFMA R9, R46, R0, R7 ;  /* 0x000000002e097223 */ /* 0x000fe20000000007 */
[----:B------:R-:W-:-:S04]  /*44e0*/  @P6 IMAD.MOV.U32 R7, RZ, RZ, R19 ;  /* 0x000000ffff076224 */ /* 0x000fc800078e0013 */
[----:B------:R-:W-:-:S05]  /*44f0*/  F2FP.TF32.F32.PACK_B R9, R9 ;  /* 0x00000009ff09723e */ /* 0x000fca00024050ff */
[----:B------:R0:W-:Y:S01]  /*4500*/  @P6 STG.E desc[UR12][R6.64+0xa0], R9 ;  /* 0x0000a00906006986 */ /* 0x0001e2000c10190c */
[----:B------:R-:W-:Y:S05]  /*4510*/  @!P4 BRA `(.L_x_134) ;  /* 0x000000000004c947 */ /* 0x000fea0003800000 */
[----:B------:R0:W5:Y:S02]  /*4520*/  LDG.E.LTC128B R56, desc[UR12][R4.64+0xa4] ;  /* 0x0000a40c04387981 */ /* 0x000164000c1e1920 */
.L_x_134:
[----:B------:R-:W-:Y:S05]  /*4530*/  BSYNC B0 ;  /* 0x0000000000007941 */ /* 0x000fea0003800000 */
.L_x_133:
[----:B0----5:R-:W-:Y:S01]  /*4540*/  LOP3.LUT R7, R56, 0xffffe000, RZ, 0xc0, !PT ;  /* 0xffffe00038077812 */ /* 0x021fe200078ec0ff */
        /* <DEDUP_REMOVED lines=10> */
.L_x_136:
[----:B------:R-:W-:Y:S05]  /*45f0*/  BSYNC B0 ;  /* 0x0000000000007941 */ /* 0x000fea0003800000 */
.L_x_135:
        /* <DEDUP_REMOVED lines=11> */
.L_x_138:
[----:B------:R-:W-:Y:S05]  /*46b0*/  BSYNC B0 ;  /* 0x0000000000007941 */ /* 0x000fea0003800000 */
.L_x_137:
        /* <DEDUP_REMOVED lines=11> */
.L_x_140:
[----:B------:R-:W-:Y:S05]  /*4770*/  BSYNC B0 ;  /* 0x0000000000007941 */ /* 0x000fea0003800000 */
.L_x_139:
        /* <DEDUP_REMOVED lines=11> */
.L_x_142:
[----:B------:R-:W-:Y:S05]  /*4830*/  BSYNC B0 ;  /* 0x0000000000007941 */ /* 0x000fea0003800000 */
.L_x_141:
        /* <DEDUP_REMOVED lines=11> */
.L_x_144:
[----:B------:R-:W-:Y:S05]  /*48f0*/  BSYNC B0 ;  /* 0x0000000000007941 */ /* 0x000fea0003800000 */
.L_x_143:
        /* <DEDUP_REMOVED lines=11> */
.L_x_146:
[----:B------:R-:W-:Y:S05]  /*49b0*/  BSYNC B0 ;  /* 0x0000000000007941 */ /* 0x000fea0003800000 */
.L_x_145:
[----:B0-2--5:R-:W-:Y:S01]  /*49c0*/  LOP3.LUT R3, R56, 0xffffe000, RZ, 0xc0, !PT ;  /* 0xffffe00038037812 */ /* 0x025fe200078ec0ff */
        /* <DEDUP_REMOVED lines=8> */
.L_x_148:
[----:B------:R-:W-:Y:S05]  /*4a50*/  BSYNC B0 ;  /* 0x0000000000007941 */ /* 0x000fea0003800000 */
.L_x_147:
[----:B-----5:R-:W-:Y:S01]  /*4a60*/  LOP3.LUT R3, R56, 0xffffe000, RZ, 0xc0, !PT ;  /* 0xffffe00038037812 */ /* 0x020fe200078ec0ff */
        /* <DEDUP_REMOVED lines=10> */
.L_x_150:
[----:B------:R-:W-:Y:S05]  /*4b10*/  BSYNC B0 ;  /* 0x0000000000007941 */ /* 0x000fea0003800000 */
.L_x_149:
[----:B0----5:R-:W-:-:S05]  /*4b20*/  LOP3.LUT R3, R56, 0xffffe000, RZ, 0xc0, !PT ;  /* 0xffffe00038037812 */ /* 0x021fca00078ec0ff */
[----:B------:R-:W-:-:S04]  /*4b30*/  FMUL R14, R3, R14 ;  /* 0x0000000e030e7220 */ /* 0x000fc80000400000 */
[----:B------:R-:W-:Y:S01]  /*4b40*/  FFMA R14, R55, R0, R14 ;  /* 0x00000000370e7223 */ /* 0x000fe2000000000e */
[----:B------:R-:W-:Y:S06]  /*4b50*/  @!P0 EXIT ;  /* 0x000000000000894d */ /* 0x000fec0003800000 */
[----:B------:R-:W-:-:S05]  /*4b60*/  F2FP.TF32.F32.PACK_B R3, R14 ;  /* 0x0000000eff03723e */ /* 0x000fca00024050ff */
[----:B------:R-:W-:Y:S01]  /*4b70*/  STG.E desc[UR12][R18.64+0xe4], R3 ;  /* 0x0000e40312007986 */ /* 0x000fe2000c10190c */
[----:B------:R-:W-:Y:S05]  /*4b80*/  EXIT ;  /* 0x000000000000794d */ /* 0x000fea0003800000 */
.L_x_28:
[----:B------:R-:W-:Y:S01]  /*4b90*/  ULDC.64 UR4, c[0x0][0x650] ;  /* 0x0001940000047ab9 */ /* 0x000fe20000000a00 */
[-C--:B------:R-:W-:Y:S01]  /*4ba0*/  FMUL R7, R56, R0.reuse ;  /* 0x0000000038077220 */ /* 0x080fe20000400000 */
[----:B------:R-:W-:Y:S01]  /*4bb0*/  LEA R2, P1, R10, UR4, 0x2 ;  /* 0x000000040a027c11 */ /* 0x000fe2000f8210ff */
[----:B------:R-:W-:Y:S01]  /*4bc0*/  IMAD.SHL.U32 R21, R20, 0x4, RZ ;  /* 0x0000000414157824 */ /* 0x000fe200078e00ff */
[----:B------:R-:W-:Y:S01]  /*4bd0*/  ISETP.GT.AND P6, PT, R15, 0x1, PT ;  /* 0x000000010f00780c */ /* 0x000fe20003fc4270 */
[-C--:B------:R-:W-:Y:S01]  /*4be0*/  FMUL R57, R57, R0.reuse ;  /* 0x0000000039397220 */ /* 0x080fe20000400000 */
[----:B------:R-:W-:Y:S01]  /*4bf0*/  LEA.HI.X R3, R10, UR5, R13, 0x2, P1 ;  /* 0x000000050a037c11 */ /* 0x000fe200088f140d */
[-C--:B------:R-:W-:Y:S01]  /*4c00*/  FMUL R9, R58, R0.reuse ;  /* 0x000000003a097220 */ /* 0x080fe20000400000 */
[----:B------:R-:W-:Y:S01]  /*4c10*/  F2FP.TF32.F32.PACK_B R7, R7 ;  /* 0x00000007ff07723e */ /* 0x000fe200024050ff */
[-C--:B------:R-:W-:Y:S01]  /*4c20*/  FMUL R59, R59, R0.reuse ;  /* 0x000000003b3b7220 */ /* 0x080fe20000400000 */
[----:B------:R-:W-:Y:S01]  /*4c30*/  ISETP.GT.AND P3, PT, R15, RZ, PT ;  /* 0x000000ff0f00720c */ /* 0x000fe20003f64270 */
[-C--:B------:R-:W-:Y:S01]  /*4c40*/  FMUL R11, R60, R0.reuse ;  /* 0x000000003c0b7220 */ /* 0x080fe20000400000 */
[----:B------:R-:W-:Y:S01]  /*4c50*/  ISETP.GT.AND P2, PT, R16, RZ, P6 ;  /* 0x000000ff1000720c */ /* 0x000fe20003744270 */
[----:B------:R-:W-:Y:S01]  /*4c60*/  @P0 STG.E desc[UR12][R2.64], R7 ;  /* 0x0000000702000986 */ /* 0x000fe2000c10190c */
[----:B------:R-:W-:Y:S01]  /*4c70*/  SHF.L.U64.HI R19, R20, 0x2, R19 ;  /* 0x0000000214137819 */ /* 0x000fe20000010213 */
[-C--:B------:R-:W-:Y:S01]  /*4c80*/  FMUL R61, R61, R0.reuse ;  /* 0x000000003d3d7220 */ /* 0x080fe20000400000 */
[----:B------:R-:W-:Y:S01]  /*4c90*/  ISETP.GT.AND P1, PT, R16, 0x8, P3 ;  /* 0x000000081000780c */ /* 0x000fe20001f24270 */
[----:B------:R-:W-:Y:S01]  /*4ca0*/  FMUL R13, R62, R0 ;  /* 0x000000003e0d7220 */ /* 0x000fe20000400000 */
[----:B------:R-:W-:Y:S01]  /*4cb0*/  IADD3 R4, P0, R21, R2, RZ ;  /* 0x0000000215047210 */ /* 0x000fe20007f1e0ff */
[-C--:B------:R-:W-:Y:S01]  /*4cc0*/  FMUL R63, R63, R0.reuse ;  /* 0x000000003f3f7220 */ /* 0x080fe20000400000 */
[----:B------:R-:W-:Y:S01]  /*4cd0*/  F2FP.TF32.F32.PACK_B R57, R57 ;  /* 0x00000039ff39723e */ /* 0x000fe200024050ff */
[-C--:B------:R-:W-:Y:S01]  /*4ce0*/  FMUL R65, R65, R0.reuse ;  /* 0x0000000041417220 */ /* 0x080fe20000400000 */
[----:B------:R-:W-:Y:S01]  /*4cf0*/  F2FP.TF32.F32.PACK_B R9, R9 ;  /* 0x00000009ff09723e */ /* 0x000fe200024050ff */
[----:B------:R-:W-:Y:S01]  /*4d00*/  IMAD.X R5, R19, 0x1, R3, P0 ;  /* 0x0000000113057824 */ /* 0x000fe200000e0603 */
[C---:B------:R-:W-:Y:S01]  /*4d10*/  ISETP.GT.AND P0, PT, R16.reuse, 0x8, P6 ;  /* 0x000000081000780c */ /* 0x040fe20003704270 */
[----:B------:R-:W-:Y:S01]  /*4d20*/  @P2 STG.E desc[UR12][R2.64+0x4], R57 ;  /* 0x0000043902002986 */ /* 0x000fe2000c10190c */
[----:B------:R-:W-:Y:S01]  /*4d30*/  ISETP.GT.AND P3, PT, R15, 0x8, PT ;  /* 0x000000080f00780c */ /* 0x000fe20003f64270 */
[-C--:B------:R-:W-:Y:S01]  /*4d40*/  FMUL R67, R67, R0.reuse ;  /* 0x0000000043437220 */ /* 0x080fe20000400000 */
[----:B------:R-:W-:Y:S01]  /*4d50*/  ISETP.GT.AND P4, PT, R15, 0x9, PT ;  /* 0x000000090f00780c */ /* 0x000fe20003f84270 */
[----:B------:R0:W-:Y:S01]  /*4d60*/  @P1 STG.E desc[UR12][R4.64], R9 ;  /* 0x0000000904001986 */ /* 0x0001e2000c10190c */
[C---:B------:R-:W-:Y:S01]  /*4d70*/  ISETP.GT.AND P2, PT, R16.reuse, RZ, P3 ;  /* 0x000000ff1000720c */ /* 0x040fe20001f44270 */
[-C--:B------:R-:W-:Y:S01]  /*4d80*/  FMUL R69, R69, R0.reuse ;  /* 0x0000000045457220 */ /* 0x080fe20000400000 */
[----:B------:R-:W-:Y:S01]  /*4d90*/  F2FP.TF32.F32.PACK_B R59, R59 ;  /* 0x0000003bff3b723e */ /* 0x000fe200024050ff */
[-C--:B------:R-:W-:Y:S01]  /*4da0*/  FMUL R71, R71, R0.reuse ;  /* 0x0000000047477220 */ /* 0x080fe20000400000 */
[C---:B------:R-:W-:Y:S01]  /*4db0*/  ISETP.GT.AND P1, PT, R16.reuse, RZ, P4 ;  /* 0x000000ff1000720c */ /* 0x040fe20002724270 */
[-C--:B------:R-:W-:Y:S01]  /*4dc0*/  FMUL R73, R73, R0.reuse ;  /* 0x0000000049497220 */ /* 0x080fe20000400000 */
[----:B------:R-:W-:Y:S01]  /*4dd0*/  F2FP.TF32.F32.PACK_B R11, R11 ;  /* 0x0000000bff0b723e */ /* 0x000fe200024050ff */
[----:B------:R-:W-:Y:S01]  /*4de0*/  @P0 STG.E desc[UR12][R4.64+0x4], R59 ;  /* 0x0000043b04000986 */ /* 0x000fe2000c10190c */
[C---:B------:R-:W-:Y:S01]  /*4df0*/  ISETP.GT.AND P0, PT, R16.reuse, 0x8, P3 ;  /* 0x000000081000780c */ /* 0x040fe20001f04270 */
[-C--:B------:R-:W-:Y:S01]  /*4e00*/  FMUL R75, R75, R0.reuse ;  /* 0x000000004b4b7220 */ /* 0x080fe20000400000 */
[----:B------:R-:W-:Y:S01]  /*4e10*/  F2FP.TF32.F32.PACK_B R61, R61 ;  /* 0x0000003dff3d723e */ /* 0x000fe200024050ff */
[-C--:B------:R-:W-:Y:S01]  /*4e20*/  FMUL R77, R77, R0.reuse ;  /* 0x000000004d4d7220 */ /* 0x080fe20000400000 */
[C---:B0-----:R-:W-:Y:S01]  /*4e30*/  SHF.L.U64.HI R9, R17.reuse, 0x2, R18 ;  /* 0x0000000211097819 */ /* 0x041fe20000010212 */
[----:B------:R-:W-:Y:S01]  /*4e40*/  IMAD.SHL.U32 R17, R17, 0x4, RZ ;  /* 0x0000000411117824 */ /* 0x000fe200078e00ff */
[----:B------:R0:W-:Y:S01]  /*4e50*/  @P2 STG.E desc[UR12][R2.64+0x20], R11 ;  /* 0x0000200b02002986 */ /* 0x0001e2000c10190c */
[----:B------:R-:W-:Y:S01]  /*4e60*/  F2FP.TF32.F32.PACK_B R13, R13 ;  /* 0x0000000dff0d723e */ /* 0x000fe200024050ff */
[----:B------:R-:W-:Y:S01]  /*4e70*/  FMUL R79, R79, R0 ;  /* 0x000000004f4f7220 */ /* 0x000fe20000400000 */
[----:B------:R-:W-:Y:S01]  /*4e80*/  ISETP.GT.AND P3, PT, R15, 0x10, PT ;  /* 0x000000100f00780c */ /* 0x000fe20003f64270 */
[----:B------:R-:W-:Y:S01]  /*4e90*/  @P1 STG.E desc[UR12][R2.64+0x24], R61 ;  /* 0x0000243d02001986 */ /* 0x000fe2000c10190c */
[----:B------:R-:W-:Y:S01]  /*4ea0*/  IADD3 R6, P1, P2, R17, R2, R21 ;  /* 0x0000000211067210 */ /* 0x000fe20007a3e015 */
[-C--:B------:R-:W-:Y:S01]  /*4eb0*/  FMUL R81, R81, R0.reuse ;  /* 0x0000000051517220 */ /* 0x080fe20000400000 */
[----:B------:R-:W-:Y:S01]  /*4ec0*/  F2FP.TF32.F32.PACK_B R63, R63 ;  /* 0x0000003fff3f723e */ /* 0x000fe200024050ff */
[----:B------:R1:W-:Y:S01]  /*4ed0*/  @P0 STG.E desc[UR12][R4.64+0x20], R13 ;  /* 0x0000200d04000986 */ /* 0x0003e2000c10190c */
[----:B------:R-:W-:Y:S01]  /*4ee0*/  IADD3.X R7, R9, R3, R19, P1, P2 ;  /* 0x0000000309077210 */ /* 0x000fe20000fe4413 */
[-C--:B------:R-:W-:Y:S01]  /*4ef0*/  FMUL R83, R83, R0.reuse ;  /* 0x0000000053537220 */ /* 0x080fe20000400000 */
[----:B------:R-:W-:Y:S01]  /*4f00*/  ISETP.GT.AND P1, PT, R16, 0x8, P4 ;  /* 0x000000081000780c */ /* 0x000fe20002724270 */
[-C--:B0-----:R-:W-:Y:S01]  /*4f10*/  FMUL R11, R64, R0.reuse ;  /* 0x00000000400b7220 */ /* 0x081fe20000400000 */
[----:B------:R-:W-:Y:S01]  /*4f20*/  ISETP.GT.AND P0, PT, R16, RZ, P3 ;  /* 0x000000ff1000720c */ /* 0x000fe20001f04270 */
[-C--:B------:R-:W-:Y:S01]  /*4f30*/  FMUL R19, R84, R0.reuse ;  /* 0x0000000054137220 */ /* 0x080fe20000400000 */
[----:B------:R-:W-:Y:S01]  /*4f40*/  ISETP.GT.AND P2, PT, R15, 0x11, PT ;  /* 0x000000110f00780c */ /* 0x000fe20003f44270 */
[-C--:B------:R-:W-:Y:S01]  /*4f50*/  FMUL R85, R85, R0.reuse ;  /* 0x0000000055557220 */ /* 0x080fe20000400000 */
[----:B------:R-:W-:Y:S01]  /*4f60*/  F2FP.TF32.F32.PACK_B R11, R11 ;  /* 0x0000000bff0b723e */ /* 0x000fe200024050ff */
[-C--:B------:R-:W-:Y:S01]  /*4f70*/  FMUL R87, R87, R0.reuse ;  /* 0x0000000057577220 */ /* 0x080fe20000400000 */
[----:B------:R-:W-:Y:S01]  /*4f80*/  F2FP.TF32.F32.PACK_B R65, R65 ;  /* 0x00000041ff41723e */ /* 0x000fe200024050ff */
[-C--:B-1----:R-:W-:Y:S01]  /*4f90*/  FMUL R13, R66, R0.reuse ;  /* 0x00000000420d7220 */ /* 0x082fe20000400000 */
[----:B------:R-:W-:Y:S01]  /*4fa0*/  F2FP.TF32.F32.PACK_B R67, R67 ;  /* 0x00000043ff43723e */ /* 0x000fe200024050ff */
[-C--:B------:R-:W-:Y:S01]  /*4fb0*/  FMUL R25, R25, R0.reuse ;  /* 0x0000000019197220 */ /* 0x080fe20000400000 */
[----:B------:R-:W-:Y:S01]  /*4fc0*/  F2FP.TF32.F32.PACK_B R69, R69 ;  /* 0x00000045ff45723e */ /* 0x000fe200024050ff */
[----:B------:R-:W-:Y:S01]  /*4fd0*/  @P1 STG.E desc[UR12][R4.64+0x24], R63 ;  /* 0x0000243f04001986 */ /* 0x000fe2000c10190c */
[----:B------:R-:W-:Y:S01]  /*4fe0*/  F2FP.TF32.F32.PACK_B R13, R13 ;  /* 0x0000000dff0d723e */ /* 0x000fe200024050ff */
[-C--:B------:R-:W-:Y:S01]  /*4ff0*/  FMUL R27, R27, R0.reuse ;  /* 0x000000001b1b7220 */ /* 0x080fe20000400000 */
[----:B------:R-:W-:Y:S01]  /*5000*/  ISETP.GT.AND P1, PT, R15, 0x19, PT ;  /* 0x000000190f00780c */ /* 0x000fe20003f24270 */
[----:B------:R0:W-:Y:S01]  /*5010*/  @P0 STG.E desc[UR12][R2.64+0x40], R11 ;  /* 0x0000400b02000986 */ /* 0x0001e2000c10190c */
[----:B------:R-:W-:Y:S01]  /*5020*/  ISETP.GT.AND P0, PT, R16, RZ, P2 ;  /* 0x000000ff1000720c */ /* 0x000fe20001704270 */
[-C--:B------:R-:W-:Y:S01]  /*5030*/  FMUL R29, R29, R0.reuse ;  /* 0x000000001d1d7220 */ /* 0x080fe20000400000 */
[----:B------:R-:W-:Y:S01]  /*5040*/  F2FP.TF32.F32.PACK_B R71, R71 ;  /* 0x00000047ff47723e */ /* 0x000fe200024050ff */
[-C--:B------:R-:W-:Y:S01]  /*5050*/  FMUL R31, R31, R0.reuse ;  /* 0x000000001f1f7220 */ /* 0x080fe20000400000 */
[----:B------:R-:W-:Y:S01]  /*5060*/  F2FP.TF32.F32.PACK_B R73, R73 ;  /* 0x00000049ff49723e */ /* 0x000fe200024050ff */
[-C--:B------:R-:W-:Y:S01]  /*5070*/  FMUL R33, R33, R0.reuse ;  /* 0x0000000021217220 */ /* 0x080fe20000400000 */
[----:B------:R-:W-:Y:S01]  /*5080*/  F2FP.TF32.F32.PACK_B R75, R75 ;  /* 0x0000004bff4b723e */ /* 0x000fe200024050ff */
[-C--:B------:R-:W-:Y:S01]  /*5090*/  FMUL R35, R35, R0.reuse ;  /* 0x0000000023237220 */ /* 0x080fe20000400000 */
[----:B------:R-:W-:Y:S01]  /*50a0*/  ISETP.GT.AND P5, PT, R15, 0x28, PT ;  /* 0x000000280f00780c */ /* 0x000fe20003fa4270 */
[-C--:B------:R-:W-:Y:S01]  /*50b0*/  FMUL R37, R37, R0.reuse ;  /* 0x0000000025257220 */ /* 0x080fe20000400000 */
[----:B------:R-:W-:Y:S01]  /*50c0*/  F2FP.TF32.F32.PACK_B R77, R77 ;  /* 0x0000004dff4d723e */ /* 0x000fe200024050ff */
[-C--:B0-----:R-:W-:Y:S01]  /*50d0*/  FMUL R11, R68, R0.reuse ;  /* 0x00000000440b7220 */ /* 0x081fe20000400000 */
[----:B------:R-:W-:Y:S01]  /*50e0*/  F2FP.TF32.F32.PACK_B R79, R79 ;  /* 0x0000004fff4f723e */ /* 0x000fe200024050ff */
[----:B------:R-:W-:Y:S01]  /*50f0*/  @P0 STG.E desc[UR12][R2.64+0x44], R65 ;  /* 0x0000444102000986 */ /* 0x000fe2000c10190c */
[C---:B------:R-:W-:Y:S01]  /*5100*/  ISETP.GT.AND P0, PT, R16.reuse, 0x8, P3 ;  /* 0x000000081000780c */ /* 0x040fe20001f04270 */
[-C--:B------:R-:W-:Y:S01]  /*5110*/  FMUL R39, R39, R0.reuse ;  /* 0x0000000027277220 */ /* 0x080fe20000400000 */
[----:B------:R-:W-:Y:S01]  /*5120*/  F2FP.TF32.F32.PACK_B R11, R11 ;  /* 0x0000000bff0b723e */ /* 0x000fe200024050ff */
[-C--:B------:R-:W-:Y:S01]  /*5130*/  FMUL R41, R41, R0.reuse ;  /* 0x0000000029297220 */ /* 0x080fe20000400000 */
[----:B------:R-:W-:Y:S01]  /*5140*/  ISETP.GT.AND P3, PT, R15, 0x29, PT ;  /* 0x000000290f00780c */ /* 0x000fe20003f64270 */
[-C--:B------:R-:W-:Y:S01]  /*5150*/  FMUL R43, R43, R0.reuse ;  /* 0x000000002b2b7220 */ /* 0x080fe20000400000 */
[----:B------:R-:W-:Y:S01]  /*5160*/  ISETP.GT.AND P4, PT, R15, 0x31, PT ;  /* 0x000000310f00780c */ /* 0x000fe20003f84270 */
[-C--:B------:R-:W-:Y:S01]  /*5170*/  FMUL R45, R45, R0.reuse ;  /* 0x000000002d2d7220 */ /* 0x080fe20000400000 */
[----:B------:R-:W-:Y:S01]  /*5180*/  F2FP.TF32.F32.PACK_B R81, R81 ;  /* 0x00000051ff51723e */ /* 0x000fe200024050ff */
[-C--:B------:R-:W-:Y:S01]  /*5190*/  FMUL R47, R47, R0.reuse ;  /* 0x000000002f2f7220 */ /* 0x080fe20000400000 */
[----:B------:R-:W-:Y:S01]  /*51a0*/  F2FP.TF32.F32.PACK_B R83, R83 ;  /* 0x00000053ff53723e */ /* 0x000fe200024050ff */
[-C--:B------:R-:W-:Y:S01]  /*51b0*/  FMUL R49, R49, R0.reuse ;  /* 0x0000000031317220 */ /* 0x080fe20000400000 */
[----:B------:R-:W-:Y:S01]  /*51c0*/  F2FP.TF32.F32.PACK_B R19, R19 ;  /* 0x00000013ff13723e */ /* 0x000fe200024050ff */
[----:B------:R0:W-:Y:S01]  /*51d0*/  @P0 STG.E desc[UR12][R4.64+0x40], R13 ;  /* 0x0000400d04000986 */ /* 0x0001e2000c10190c */
[----:B------:R-:W-:Y:S01]  /*51e0*/  ISETP.GT.AND P0, PT, R16, 0x8, P2 ;  /* 0x000000081000780c */ /* 0x000fe20001704270 */
[-C--:B------:R-:W-:Y:S01]  /*51f0*/  FMUL R51, R51, R0.reuse ;  /* 0x0000000033337220 */ /* 0x080fe20000400000 */
[----:B------:R-:W-:Y:S01]  /*5200*/  ISETP.GT.AND P2, PT, R15, 0x18, PT ;  /* 0x000000180f00780c */ /* 0x000fe20003f44270 */
[----:B------:R-:W-:Y:S01]  /*5210*/  FMUL R53, R53, R0 ;  /* 0x0000000035357220 */ /* 0x000fe20000400000 */
[----:B------:R-:W-:-:S02]  /*5220*/  P2R R14, PR, RZ, 0x20 ;  /* 0x00000020ff0e7803 */ /* 0x000fc40000000000 */
[----:B------:R-:W-:Y:S02]  /*5230*/  P2R R12, PR, RZ, 0x8 ;  /* 0x00000008ff0c7803 */ /* 0x000fe40000000000 */
[----:B------:R-:W-:Y:S02]  /*5240*/  F2FP.TF32.F32.PACK_B R85, R85 ;  /* 0x00000055ff55723e */ /* 0x000fe400024050ff */
[----:B------:R-:W-:Y:S01]  /*5250*/  F2FP.TF32.F32.PACK_B R87, R87 ;  /* 0x00000057ff57723e */ /* 0x000fe200024050ff */
[----:B0-----:R-:W-:Y:S01]  /*5260*/  FMUL R13, R70, R0 ;  /* 0x00000000460d7220 */ /* 0x001fe20000400000 */
[----:B------:R-:W-:Y:S01]  /*5270*/  F2FP.TF32.F32.PACK_B R25, R25 ;  /* 0x00000019ff19723e */ /* 0x000fe200024050ff */
[----:B------:R-:W-:Y:S01]  /*5280*/  @P0 STG.E desc[UR12][R4.64+0x44], R67 ;  /* 0x0000444304000986 */ /* 0x000fe2000c10190c */
[----:B------:R-:W-:Y:S02]  /*5290*/  ISETP.GT.AND P0, PT, R16, RZ, P2 ;  /* 0x000000ff1000720c */ /* 0x000fe40001704270 */
[----:B------:R-:W-:-:S02]  /*52a0*/  F2FP.TF32.F32.PACK_B R13, R13 ;  /* 0x0000000dff0d723e */ /* 0x000fc400024050ff */
[----:B------:R-:W-:Y:S02]  /*52b0*/  F2FP.TF32.F32.PACK_B R27, R27 ;  /* 0x0000001bff1b723e */ /* 0x000fe400024050ff */
[----:B------:R-:W-:Y:S02]  /*52c0*/  F2FP.TF32.F32.PACK_B R29, R29 ;  /* 0x0000001dff1d723e */ /* 0x000fe400024050ff */
[----:B------:R-:W-:Y:S02]  /*52d0*/  F2FP.TF32.F32.PACK_B R31, R31 ;  /* 0x0000001fff1f723e */ /* 0x000fe400024050ff */
[----:B------:R-:W-:Y:S02]  /*52e0*/  F2FP.TF32.F32.PACK_B R33, R33 ;  /* 0x00000021ff21723e */ /* 0x000fe400024050ff */
[----:B------:R-:W-:Y:S01]  /*52f0*/  F2FP.TF32.F32.PACK_B R35, R35 ;  /* 0x00000023ff23723e */ /* 0x000fe200024050ff */
[----:B------:R0:W-:Y:S01]  /*5300*/  @P0 STG.E desc[UR12][R2.64+0x60], R11 ;  /* 0x0000600b02000986 */ /* 0x0001e2000c10190c */
[----:B------:R-:W-:-:S02]  /*5310*/  ISETP.GT.AND P0, PT, R16, RZ, P1 ;  /* 0x000000ff1000720c */ /* 0x000fc40000f04270 */
[----:B------:R-:W-:Y:S02]  /*5320*/  F2FP.TF32.F32.PACK_B R37, R37 ;  /* 0x00000025ff25723e */ /* 0x000fe400024050ff */
[----:B------:R-:W-:Y:S02]  /*5330*/  F2FP.TF32.F32.PACK_B R39, R39 ;  /* 0x00000027ff27723e */ /* 0x000fe400024050ff */
[----:B------:R-:W-:Y:S02]  /*5340*/  F2FP.TF32.F32.PACK_B R41, R41 ;  /* 0x00000029ff29723e */ /* 0x000fe400024050ff */
[----:B------:R-:W-:Y:S02]  /*5350*/  F2FP.TF32.F32.PACK_B R43, R43 ;  /* 0x0000002bff2b723e */ /* 0x000fe400024050ff */
[----:B------:R-:W-:Y:S01]  /*5360*/  F2FP.TF32.F32.PACK_B R45, R45 ;  /* 0x0000002dff2d723e */ /* 0x000fe200024050ff */
[----:B0-----:R-:W-:Y:S01]  /*5370*/  FMUL R11, R72, R0 ;  /* 0x00000000480b7220 */ /* 0x001fe20000400000 */
[----:B------:R-:W-:Y:S01]  /*5380*/  F2FP.TF32.F32.PACK_B R47, R47 ;  /* 0x0000002fff2f723e */ /* 0x000fe200024050ff */
[----:B------:R-:W-:Y:S01]  /*5390*/  @P0 STG.E desc[UR12][R2.64+0x64], R69 ;  /* 0x0000644502000986 */ /* 0x000fe2000c10190c */
[----:B------:R-:W-:-:S02]  /*53a0*/  ISETP.GT.AND P0, PT, R16, 0x8, P2 ;  /* 0x000000081000780c */ /* 0x000fc40001704270 */
[----:B------:R-:W-:Y:S02]  /*53b0*/  ISETP.GT.AND P2, PT, R15, 0x20, PT ;  /* 0x000000200f00780c */ /* 0x000fe40003f44270 */
[----:B------:R-:W-:Y:S02]  /*53c0*/  F2FP.TF32.F32.PACK_B R11, R11 ;  /* 0x0000000bff0b723e */ /* 0x000fe400024050ff */
[----:B------:R-:W-:Y:S02]  /*53d0*/  F2FP.TF32.F32.PACK_B R49, R49 ;  /* 0x00000031ff31723e */ /* 0x000fe400024050ff */
[----:B------:R-:W-:Y:S02]  /*53e0*/  F2FP.TF32.F32.PACK_B R51, R51 ;  /* 0x00000033ff33723e */ /* 0x000fe400024050ff */
[----:B------:R-:W-:-:S03]  /*53f0*/  F2FP.TF32.F32.PACK_B R53, R53 ;  /* 0x00000035ff35723e */ /* 0x000fc600024050ff */
[----:B------:R0:W-:Y:S01]  /*5400*/  @P0 STG.E desc[UR12][R4.64+0x60], R13 ;  /* 0x0000600d04000986 */ /* 0x0001e2000c10190c */
[----:B------:R-:W-:Y:S02]  /*5410*/  ISETP.GT.AND P0, PT, R16, 0x8, P1 ;  /* 0x000000081000780c */ /* 0x000fe40000f04270 */
[----:B------:R-:W-:Y:S01]  /*5420*/  ISETP.GT.AND P1, PT, R15, 0x21, PT ;  /* 0x000000210f00780c */ /* 0x000fe20003f24270 */
[----:B0-----:R-:W-:-:S10]  /*5430*/  FMUL R13, R74, R0 ;  /* 0x000000004a0d7220 */ /* 0x001fd40000400000 */
[----:B------:R-:W-:Y:S01]  /*5440*/  @P0 STG.E desc[UR12][R4.64+0x64], R71 ;  /* 0x0000644704000986 */ /* 0x000fe2000c10190c */
[----:B------:R-:W-:Y:S02]  /*5450*/  ISETP.GT.AND P0, PT, R16, RZ, P2 ;  /* 0x000000ff1000720c */ /* 0x000fe40001704270 */
[----:B------:R-:W-:-:S11]  /*5460*/  F2FP.TF32.F32.PACK_B R13, R13 ;  /* 0x0000000dff0d723e */ /* 0x000fd600024050ff */
[----:B------:R0:W-:Y:S01]  /*5470*/  @P0 STG.E desc[UR12][R2.64+0x80], R11 ;  /* 0x0000800b02000986 */ /* 0x0001e2000c10190c */
[----:B------:R-:W-:Y:S01]  /*5480*/  ISETP.GT.AND P0, PT, R16, RZ, P1 ;  /* 0x000000ff1000720c */ /* 0x000fe20000f04270 */
[----:B0-----:R-:W-:-:S12]  /*5490*/  FMUL R11, R76, R0 ;  /* 0x000000004c0b7220 */ /* 0x001fd80000400000 */
[----:B------:R-:W-:Y:S01]  /*54a0*/  @P0 STG.E desc[UR12][R2.64+0x84], R73 ;  /* 0x0000844902000986 */ /* 0x000fe2000c10190c */
[----:B------:R-:W-:Y:S02]  /*54b0*/  ISETP.GT.AND P0, PT, R16, 0x8, P2 ;  /* 0x000000081000780c */ /* 0x000fe40001704270 */
[----:B------:R-:W-:Y:S02]  /*54c0*/  F2FP.TF32.F32.PACK_B R11, R11 ;  /* 0x0000000bff0b723e */ /* 0x000fe400024050ff */
[----:B------:R-:W-:-:S09]  /*54d0*/  ISETP.GT.AND P2, PT, R15, 0x38, PT ;  /* 0x000000380f00780c */ /* 0x000fd20003f44270 */
[----:B------:R0:W-:Y:S01]  /*54e0*/  @P0 STG.E desc[UR12][R4.64+0x80], R13 ;  /* 0x0000800d04000986 */ /* 0x0001e2000c10190c */
[----:B------:R-:W-:Y:S01]  /*54f0*/  ISETP.GT.AND P0, PT, R16, 0x8, P1 ;  /* 0x000000081000780c */ /* 0x000fe20000f04270 */
[----:B0-----:R-:W-:-:S12]  /*5500*/  FMUL R13, R78, R0 ;  /* 0x000000004e0d7220 */ /* 0x001fd80000400000 */
        /* <DEDUP_REMOVED lines=8> */
[----:B------:R-:W-:-:S11]  /*5590*/  F2FP.TF32.F32.PACK_B R11, R11 ;  /* 0x0000000bff0b723e */ /* 0x000fd600024050ff */
[----:B------:R0:W-:Y:S01]  /*55a0*/  @P0 STG.E desc[UR12][R4.64+0xa0], R13 ;  /* 0x0000a00d04000986 */ /* 0x0001e2000c10190c */
[C---:B------:R-:W-:Y:S02]  /*55b0*/  ISETP.GT.AND P0, PT, R16.reuse, 0x8, P3 ;  /* 0x000000081000780c */ /* 0x040fe40001f04270 */
[----:B------:R-:W-:Y:S01]  /*55c0*/  ISETP.GT.AND P3, PT, R16, 0x8, P2 ;  /* 0x000000081000780c */ /* 0x000fe20001764270 */
[----:B0-----:R-:W-:-:S10]  /*55d0*/  FMUL R13, R82, R0 ;  /* 0x00000000520d7220 */ /* 0x001fd40000400000 */
[----:B------:R-:W-:Y:S01]  /*55e0*/  @P0 STG.E desc[UR12][R4.64+0xa4], R79 ;  /* 0x0000a44f04000986 */ /* 0x000fe2000c10190c */
[----:B------:R-:W-:Y:S02]  /*55f0*/  ISETP.GT.AND P0, PT, R15, 0x30, PT ;  /* 0x000000300f00780c */ /* 0x000fe40003f04270 */
[----:B------:R-:W-:Y:S02]  /*5600*/  F2FP.TF32.F32.PACK_B R13, R13 ;  /* 0x0000000dff0d723e */ /* 0x000fe400024050ff */
[----:B------:R-:W-:-:S13]  /*5610*/  ISETP.GT.AND P1, PT, R16, RZ, P0 ;  /* 0x000000ff1000720c */ /* 0x000fda0000724270 */
[----:B------:R-:W-:Y:S01]  /*5620*/  @P1 STG.E desc[UR12][R2.64+0xc0], R11 ;  /* 0x0000c00b02001986 */ /* 0x000fe2000c10190c */
[----:B------:R-:W-:-:S13]  /*5630*/  ISETP.GT.AND P1, PT, R16, RZ, P4 ;  /* 0x000000ff1000720c */ /* 0x000fda0002724270 */
[----:B------:R-:W-:Y:S01]  /*5640*/  @P1 STG.E desc[UR12][R2.64+0xc4], R81 ;  /* 0x0000c45102001986 */ /* 0x000fe2000c10190c */
[----:B------:R-:W-:-:S13]  /*5650*/  ISETP.GT.AND P1, PT, R16, 0x8, P0 ;  /* 0x000000081000780c */ /* 0x000fda0000724270 */
[----:B------:R0:W-:Y:S01]  /*5660*/  @P1 STG.E desc[UR12][R4.64+0xc0], R13 ;  /* 0x0000c00d04001986 */ /* 0x0001e2000c10190c */
[----:B------:R-:W-:Y:S01]  /*5670*/  ISETP.GT.AND P1, PT, R16, 0x8, P4 ;  /* 0x000000081000780c */ /* 0x000fe20002724270 */
[----:B0-----:R-:W-:-:S12]  /*5680*/  FMUL R13, R86, R0 ;  /* 0x00000000560d7220 */ /* 0x001fd80000400000 */
[----:B------:R-:W-:Y:S01]  /*5690*/  @P1 STG.E desc[UR12][R4.64+0xc4], R83 ;  /* 0x0000c45304001986 */ /* 0x000fe2000c10190c */
[----:B------:R-:W-:Y:S02]  /*56a0*/  IADD3 R10, P1, R17, R4, RZ ;  /* 0x00000004110a7210 */ /* 0x000fe40007f3e0ff */
[----:B------:R-:W-:-:S03]  /*56b0*/  F2FP.TF32.F32.PACK_B R13, R13 ;  /* 0x0000000dff0d723e */ /* 0x000fc600024050ff */
[----:B------:R-:W-:Y:S01]  /*56c0*/  IMAD.X R11, R9, 0x1, R5, P1 ;  /* 0x00000001090b7824 */ /* 0x000fe200008e0605 */
[----:B------:R-:W-:-:S13]  /*56d0*/  ISETP.GT.AND P1, PT, R16, RZ, P2 ;  /* 0x000000ff1000720c */ /* 0x000fda0001724270 */
[----:B------:R-:W-:Y:S01]  /*56e0*/  @P1 STG.E desc[UR12][R2.64+0xe0], R19 ;  /* 0x0000e01302001986 */ /* 0x000fe2000c10190c */
[----:B------:R-:W-:Y:S01]  /*56f0*/  IADD3 R8, P1, R17, R2, RZ ;  /* 0x0000000211087210 */ /* 0x000fe20007f3e0ff */
[----:B------:R-:W-:-:S04]  /*5700*/  FMUL R17, R24, R0 ;  /* 0x0000000018117220 */ /* 0x000fc80000400000 */
[----:B------:R-:W-:Y:S01]  /*5710*/  IMAD.X R9, R9, 0x1, R3, P1 ;  /* 0x0000000109097824 */ /* 0x000fe200008e0603 */
[----:B------:R-:W-:Y:S02]  /*5720*/  ISETP.GT.AND P1, PT, R15, 0x39, PT ;  /* 0x000000390f00780c */ /* 0x000fe40003f24270 */
[----:B------:R-:W-:Y:S02]  /*5730*/  F2FP.TF32.F32.PACK_B R17, R17 ;  /* 0x00000011ff11723e */ /* 0x000fe400024050ff */
[----:B------:R-:W-:-:S13]  /*5740*/  ISETP.GT.AND P5, PT, R16, RZ, P1 ;  /* 0x000000ff1000720c */ /* 0x000fda0000fa4270 */
[----:B------:R-:W-:Y:S01]  /*5750*/  @P5 STG.E desc[UR12][R2.64+0xe4], R85 ;  /* 0x0000e45502005986 */ /* 0x000fe2000c10190c */
[----:B------:R-:W-:-:S03]  /*5760*/  ISETP.GT.AND P5, PT, R15, RZ, PT ;  /* 0x000000ff0f00720c */ /* 0x000fc60003fa4270 */
[----:B------:R0:W-:Y:S01]  /*5770*/  @P3 STG.E desc[UR12][R4.64+0xe0], R13 ;  /* 0x0000e00d04003986 */ /* 0x0001e2000c10190c */
[----:B------:R-:W-:Y:S01]  /*5780*/  ISETP.GT.AND P3, PT, R16, 0x8, P1 ;  /* 0x000000081000780c */ /* 0x000fe20000f64270 */
[----:B0-----:R-:W-:-:S12]  /*5790*/  FMUL R13, R28, R0 ;  /* 0x000000001c0d7220 */ /* 0x001fd80000400000 */
[----:B------:R0:W-:Y:S01]  /*57a0*/  @P3 STG.E desc[UR12][R4.64+0xe4], R87 ;  /* 0x0000e45704003986 */ /* 0x0001e2000c10190c */
[C---:B------:R-:W-:Y:S02]  /*57b0*/  ISETP.GT.AND P3, PT, R16.reuse, 0x40, P5 ;  /* 0x000000401000780c */ /* 0x040fe40002f64270 */
[----:B------:R-:W-:Y:S02]  /*57c0*/  ISETP.GT.AND P5, PT, R16, 0x48, P5 ;  /* 0x000000481000780c */ /* 0x000fe40002fa4270 */
[----:B------:R-:W-:Y:S01]  /*57d0*/  F2FP.TF32.F32.PACK_B R13, R13 ;  /* 0x0000000dff0d723e */ /* 0x000fe200024050ff */
[----:B0-----:R-:W-:-:S08]  /*57e0*/  FMUL R5, R26, R0 ;  /* 0x000000001a057220 */ /* 0x001fd00000400000 */
[----:B------:R0:W-:Y:S01]  /*57f0*/  @P3 STG.E desc[UR12][R8.64], R17 ;  /* 0x0000001108003986 */ /* 0x0001e2000c10190c */
[C---:B------:R-:W-:Y:S02]  /*5800*/  ISETP.GT.AND P3, PT, R16.reuse, 0x40, P6 ;  /* 0x000000401000780c */ /* 0x040fe40003764270 */
[----:B------:R-:W-:Y:S02]  /*5810*/  ISETP.GT.AND P6, PT, R16, 0x48, P6 ;  /* 0x000000481000780c */ /* 0x000fe400037c4270 */
[----:B------:R-:W-:Y:S01]  /*5820*/  F2FP.TF32.F32.PACK_B R5, R5 ;  /* 0x00000005ff05723e */ /* 0x000fe200024050ff */
[----:B0-----:R-:W-:-:S08]  /*5830*/  FMUL R17, R54, R0 ;  /* 0x0000000036117220 */ /* 0x001fd00000400000 */
[----:B------:R-:W-:Y:S02]  /*5840*/  @P3 IMAD.MOV.U32 R2, RZ, RZ, R8 ;  /* 0x000000ffff023224 */ /* 0x000fe400078e0008 */
[----:B------:R-:W-:Y:S01]  /*5850*/  @P3 IMAD.MOV.U32 R3, RZ, RZ, R9 ;  /* 0x000000ffff033224 */ /* 0x000fe200078e0009 */
[----:B------:R-:W-:-:S04]  /*5860*/  F2FP.TF32.F32.PACK_B R17, R17 ;  /* 0x00000011ff11723e */ /* 0x000fc800024050ff */
[----:B------:R-:W-:Y:S01]  /*5870*/  @P3 STG.E desc[UR12][R2.64+0x4], R25 ;  /* 0x0000041902003986 */ /* 0x000fe2000c10190c */
[----:B------:R-:W-:-:S03]  /*5880*/  ISETP.NE.AND P3, PT, R12, RZ, PT ;  /* 0x000000ff0c00720c */ /* 0x000fc60003f65270 */
[----:B------:R0:W-:Y:S01]  /*5890*/  @P5 STG.E desc[UR12][R10.64], R5 ;  /* 0x000000050a005986 */ /* 0x0001e2000c10190c */
[----:B------:R-:W-:-:S03]  /*58a0*/  ISETP.NE.AND P5, PT, R14, RZ, PT ;  /* 0x000000ff0e00720c */ /* 0x000fc60003fa5270 */
[----:B------:R1:W-:Y:S01]  /*58b0*/  @P6 STG.E desc[UR12][R10.64+0x4], R27 ;  /* 0x0000041b0a006986 */ /* 0x0003e2000c10190c */
[----:B------:R-:W-:-:S04]  /*58c0*/  ISETP.GT.AND P6, PT, R15, 0x8, PT ;  /* 0x000000080f00780c */ /* 0x000fc80003fc4270 */
[----:B------:R-:W-:Y:S01]  /*58d0*/  ISETP.GT.AND P6, PT, R16, 0x40, P6 ;  /* 0x000000401000780c */ /* 0x000fe200037c4270 */
[-C--:B0-----:R-:W-:Y:S01]  /*58e0*/  FMUL R5, R30, R0.reuse ;  /* 0x000000001e057220 */ /* 0x081fe20000400000 */
[----:B-1----:R-:W-:-:S04]  /*58f0*/  FMUL R11, R32, R0 ;  /* 0x00000000200b7220 */ /* 0x002fc80000400000 */
[----:B------:R-:W-:Y:S02]  /*5900*/  F2FP.TF32.F32.PACK_B R5, R5 ;  /* 0x00000005ff05723e */ /* 0x000fe400024050ff */
[----:B------:R-:W-:-:S05]  /*5910*/  F2FP.TF32.F32.PACK_B R11, R11 ;  /* 0x0000000bff0b723e */ /* 0x000fca00024050ff */
[----:B------:R-:W-:Y:S02]  /*5920*/  @P6 IMAD.MOV.U32 R2, RZ, RZ, R8 ;  /* 0x000000ffff026224 */ /* 0x000fe400078e0008 */
[----:B------:R-:W-:-:S05]  /*5930*/  @P6 IMAD.MOV.U32 R3, RZ, RZ, R9 ;  /* 0x000000ffff036224 */ /* 0x000fca00078e0009 */
[----:B------:R0:W-:Y:S01]  /*5940*/  @P6 STG.E desc[UR12][R2.64+0x20], R13 ;  /* 0x0000200d02006986 */ /* 0x0001e2000c10190c */
[----:B------:R-:W-:-:S04]  /*5950*/  ISETP.GT.AND P6, PT, R15, 0x9, PT ;  /* 0x000000090f00780c */ /* 0x000fc80003fc4270 */
[----:B------:R-:W-:Y:S01]  /*5960*/  ISETP.GT.AND P6, PT, R16, 0x40, P6 ;  /* 0x000000401000780c */ /* 0x000fe200037c4270 */
[----:B0-----:R-:W-:-:S05]  /*5970*/  FMUL R13, R48, R0 ;  /* 0x00000000300d7220 */ /* 0x001fca0000400000 */
[----:B------:R-:W-:-:S07]  /*5980*/  F2FP.TF32.F32.PACK_B R13, R13 ;  /* 0x0000000dff0d723e */ /* 0x000fce00024050ff */
[----:B------:R-:W-:Y:S02]  /*5990*/  @P6 IMAD.MOV.U32 R2, RZ, RZ, R8 ;  /* 0x000000ffff026224 */ /* 0x000fe400078e0008 */
[----:B------:R-:W-:-:S05]  /*59a0*/  @P6 IMAD.MOV.U32 R3, RZ, RZ, R9 ;  /* 0x000000ffff036224 */ /* 0x000fca00078e0009 */
[----:B------:R-:W-:Y:S01]  /*59b0*/  @P6 STG.E desc[UR12][R2.64+0x24], R29 ;  /* 0x0000241d02006986 */ /* 0x000fe2000c10190c */
[----:B------:R-:W-:-:S04]  /*59c0*/  ISETP.GT.AND P6, PT, R15, 0x8, PT ;  /* 0x000000080f00780c */ /* 0x000fc80003fc4270 */
[----:B------:R-:W-:-:S13]  /*59d0*/  ISETP.GT.AND P6, PT, R16, 0x48, P6 ;  /* 0x000000481000780c */ /* 0x000fda00037c4270 */
[----:B------:R0:W-:Y:S01]  /*59e0*/  @P6 STG.E desc[UR12][R6.64+0x20], R5 ;  /* 0x0000200506006986 */ /* 0x0001e2000c10190c */
[----:B------:R-:W-:-:S04]  /*59f0*/  ISETP.GT.AND P6, PT, R15, 0x9, PT ;  /* 0x000000090f00780c */ /* 0x000fc80003fc4270 */
[----:B------:R-:W-:Y:S01]  /*5a00*/  ISETP.GT.AND P6, PT, R16, 0x48, P6 ;  /* 0x000000481000780c */ /* 0x000fe200037c4270 */
[----:B0-----:R-:W-:-:S05]  /*5a10*/  FMUL R5, R34, R0 ;  /* 0x0000000022057220 */ /* 0x001fca0000400000 */
[----:B------:R-:W-:-:S07]  /*5a20*/  F2FP.TF32.F32.PACK_B R5, R5 ;  /* 0x00000005ff05723e */ /* 0x000fce00024050ff */
[----:B------:R-:W-:Y:S02]  /*5a30*/  @P6 IMAD.MOV.U32 R2, RZ, RZ, R6 ;  /* 0x000000ffff026224 */ /* 0x000fe400078e0006 */
[----:B------:R-:W-:-:S05]  /*5a40*/  @P6 IMAD.MOV.U32 R3, RZ, RZ, R7 ;  /* 0x000000ffff036224 */ /* 0x000fca00078e0007 */
[----:B------:R0:W-:Y:S01]  /*5a50*/  @P6 STG.E desc[UR12][R2.64+0x24], R31 ;  /* 0x0000241f02006986 */ /* 0x0001e2000c10190c */
[----:B------:R-:W-:-:S04]  /*5a60*/  ISETP.GT.AND P6, PT, R15, 0x10, PT ;  /* 0x000000100f00780c */ /* 0x000fc80003fc4270 */
[----:B------:R-:W-:-:S13]  /*5a70*/  ISETP.GT.AND P6, PT, R16, 0x40, P6 ;  /* 0x000000401000780c */ /* 0x000fda00037c4270 */
[----:B0-----:R-:W-:Y:S02]  /*5a80*/  @P6 IMAD.MOV.U32 R2, RZ, RZ, R8 ;  /* 0x000000ffff026224 */ /* 0x001fe400078e0008 */
        /* <DEDUP_REMOVED lines=62> */
[----:B------:R-:W-:Y:S01]  /*5e70*/  ISETP.GT.AND P6, PT, R15, 0x21, PT ;  /* 0x000000210f00780c */ /* 0x000fe20003fc4270 */
[----:B------:R-:W-:-:S03]  /*5e80*/  FMUL R15, R52, R0 ;  /* 0x00000000340f7220 */ /* 0x000fc60000400000 */
[----:B------:R-:W-:Y:S02]  /*5e90*/  ISETP.GT.AND P6, PT, R16, 0x48, P6 ;  /* 0x000000481000780c */ /* 0x000fe400037c4270 */
[----:B------:R-:W-:Y:S01]  /*5ea0*/  F2FP.TF32.F32.PACK_B R15, R15 ;  /* 0x0000000fff0f723e */ /* 0x000fe200024050ff */
[----:B0-----:R-:W-:-:S05]  /*5eb0*/  FMUL R5, R46, R0 ;  /* 0x000000002e057220 */ /* 0x001fca0000400000 */
[----:B------:R-:W-:-:S05]  /*5ec0*/  F2FP.TF32.F32.PACK_B R5, R5 ;  /* 0x00000005ff05723e */ /* 0x000fca00024050ff */
[----:B------:R-:W-:Y:S02]  /*5ed0*/  @P6 IMAD.MOV.U32 R2, RZ, RZ, R6 ;  /* 0x000000ffff026224 */ /* 0x000fe400078e0006 */
[----:B------:R-:W-:-:S05]  /*5ee0*/  @P6 IMAD.MOV.U32 R3, RZ, RZ, R7 ;  /* 0x000000ffff036224 */ /* 0x000fca00078e0007 */
[----:B------:R0:W-:Y:S01]  /*5ef0*/  @P6 STG.E desc[UR12][R2.64+0x84], R43 ;  /* 0x0000842b02006986 */ /* 0x0001e2000c10190c */
[C---:B------:R-:W-:Y:S02]  /*5f00*/  ISETP.GT.AND P6, PT, R16.reuse, 0x40, P5 ;  /* 0x000000401000780c */ /* 0x040fe40002fc4270 */
[----:B------:R-:W-:-:S11]  /*5f10*/  ISETP.GT.AND P5, PT, R16, 0x48, P5 ;  /* 0x000000481000780c */ /* 0x000fd60002fa4270 */
[----:B0-----:R-:W-:Y:S02]  /*5f20*/  @P6 IMAD.MOV.U32 R2, RZ, RZ, R8 ;  /* 0x000000ffff026224 */ /* 0x001fe400078e0008 */
[----:B------:R-:W-:-:S05]  /*5f30*/  @P6 IMAD.MOV.U32 R3, RZ, RZ, R9 ;  /* 0x000000ffff036224 */ /* 0x000fca00078e0009 */
[----:B------:R0:W-:Y:S01]  /*5f40*/  @P6 STG.E desc[UR12][R2.64+0xa0], R11 ;  /* 0x0000a00b02006986 */ /* 0x0001e2000c10190c */
[C---:B------:R-:W-:Y:S02]  /*5f50*/  ISETP.GT.AND P6, PT, R16.reuse, 0x40, P3 ;  /* 0x000000401000780c */ /* 0x040fe40001fc4270 */
[----:B------:R-:W-:Y:S01]  /*5f60*/  ISETP.GT.AND P3, PT, R16, 0x48, P3 ;  /* 0x000000481000780c */ /* 0x000fe20001f64270 */
[-C--:B0-----:R-:W-:Y:S01]  /*5f70*/  FMUL R11, R50, R0.reuse ;  /* 0x00000000320b7220 */ /* 0x081fe20000400000 */
[----:B------:R-:W-:-:S09]  /*5f80*/  FMUL R0, R55, R0 ;  /* 0x0000000037007220 */ /* 0x000fd20000400000 */
[----:B------:R-:W-:Y:S02]  /*5f90*/  @P6 IMAD.MOV.U32 R2, RZ, RZ, R8 ;  /* 0x000000ffff026224 */ /* 0x000fe400078e0008 */
[----:B------:R-:W-:Y:S01]  /*5fa0*/  @P6 IMAD.MOV.U32 R3, RZ, RZ, R9 ;  /* 0x000000ffff036224 */ /* 0x000fe200078e0009 */
[----:B------:R-:W-:-:S04]  /*5fb0*/  F2FP.TF32.F32.PACK_B R11, R11 ;  /* 0x0000000bff0b723e */ /* 0x000fc800024050ff */
[----:B------:R0:W-:Y:S01]  /*5fc0*/  @P6 STG.E desc[UR12][R2.64+0xa4], R45 ;  /* 0x0000a42d02006986 */ /* 0x0001e2000c10190c */
[C---:B------:R-:W-:Y:S02]  /*5fd0*/  ISETP.GT.AND P6, PT, R16.reuse, 0x40, P0 ;  /* 0x000000401000780c */ /* 0x040fe400007c4270 */
[----:B------:R-:W-:Y:S01]  /*5fe0*/  ISETP.GT.AND P0, PT, R16, 0x48, P0 ;  /* 0x000000481000780c */ /* 0x000fe20000704270 */
[----:B0-----:R-:W-:Y:S02]  /*5ff0*/  @P5 IMAD.MOV.U32 R2, RZ, RZ, R6 ;  /* 0x000000ffff025224 */ /* 0x001fe400078e0006 */
[----:B------:R-:W-:-:S05]  /*6000*/  @P5 IMAD.MOV.U32 R3, RZ, RZ, R7 ;  /* 0x000000ffff035224 */ /* 0x000fca00078e0007 */
        /* <DEDUP_REMOVED lines=15> */
[----:B------:R0:W-:Y:S02]  /*6100*/  @P5 STG.E desc[UR12][R2.64+0xc4], R49 ;  /* 0x0000c43102005986 */ /* 0x0001e4000c10190c */
        /* <DEDUP_REMOVED lines=8> */
[----:B------:R0:W-:Y:S04]  /*6190*/  @P6 STG.E desc[UR12][R2.64+0xe0], R15 ;  /* 0x0000e00f02006986 */ /* 0x0001e8000c10190c */
[----:B------:R1:W-:Y:S01]  /*61a0*/  @P3 STG.E desc[UR12][R8.64+0xe4], R53 ;  /* 0x0000e43508003986 */ /* 0x0003e2000c10190c */
[----:B0-----:R-:W-:Y:S02]  /*61b0*/  @P2 IMAD.MOV.U32 R2, RZ, RZ, R6 ;  /* 0x000000ffff022224 */ /* 0x001fe400078e0006 */
[----:B------:R-:W-:-:S05]  /*61c0*/  @P2 IMAD.MOV.U32 R3, RZ, RZ, R7 ;  /* 0x000000ffff032224 */ /* 0x000fca00078e0007 */
[----:B------:R1:W-:Y:S01]  /*61d0*/  @P2 STG.E desc[UR12][R2.64+0xe0], R17 ;  /* 0x0000e01102002986 */ /* 0x0003e2000c10190c */
[----:B------:R-:W-:Y:S05]  /*61e0*/  @!P1 EXIT ;  /* 0x000000000000994d */ /* 0x000fea0003800000 */
[----:B-1----:R-:W-:-:S05]  /*61f0*/  F2FP.TF32.F32.PACK_B R3, R0 ;  /* 0x00000000ff03723e */ /* 0x002fca00024050ff */
[----:B------:R-:W-:Y:S01]  /*6200*/  STG.E desc[UR12][R6.64+0xe4], R3 ;  /* 0x0000e40306007986 */ /* 0x000fe2000c10190c */
[----:B------:R-:W-:Y:S05]  /*6210*/  EXIT ;  /* 0x000000000000794d */ /* 0x000fea0003800000 */
.L_x_14:
[----:B------:R-:W-:-:S13]  /*6220*/  ISETP.NE.AND P0, PT, R8, RZ, PT ;  /* 0x000000ff0800720c */ /* 0x000fda0003f05270 */
[----:B------:R-:W-:Y:S05]  /*6230*/  @P0 EXIT ;  /* 0x000000000000094d */ /* 0x000fea0003800000 */
[----:B------:R-:W-:-:S13]  /*6240*/  ELECT P0, URZ, PT ;  /* 0x00000000003f782f */ /* 0x000fda0003800000 */
[----:B------:R-:W-:Y:S05]  /*6250*/  @!P0 BRA `(.L_x_151) ;  /* 0x0000000800108947 */ /* 0x000fea0003800000 */
[----:B------:R-:W-:-:S13]  /*6260*/  ISETP.GE.AND P0, PT, R5, 0x1, PT ;  /* 0x000000010500780c */ /* 0x000fda0003f06270 */
[----:B------:R-:W-:Y:S05]  /*6270*/  @!P0 BRA `(.L_x_151) ;  /* 0x0000000800088947 */ /* 0x000fea0003800000 */
[----:B------:R-:W2:Y:S01]  /*6280*/  S2R R4, SR_CgaCtaId ;  /* 0x0000000000047919 */ /* 0x000ea20000008800 */
[----:B------:R-:W-:Y:S01]  /*6290*/  IMAD.SHL.U32 R22, R11, 0x80, RZ ;  /* 0x000000800b167824 */ /* 0x000fe200078e00ff */
[----:B------:R-:W-:Y:S01]  /*62a0*/  ULDC UR4, c[0x0][0x384] ;  /* 0x0000e10000047ab9 */ /* 0x000fe20000000800 */
[----:B------:R-:W-:Y:S01]  /*62b0*/  LOP3.LUT P0, RZ, R10, 0x1f, RZ, 0xc0, !PT ;  /* 0x0000001f0aff7812 */ /* 0x000fe2000780c0ff */
[----:B------:R-:W-:Y:S01]  /*62c0*/  ULDC UR5, c[0x0][0x388] ;  /* 0x0000e20000057ab9 */ /* 0x000fe20000000800 */
[----:B------:R-:W-:Y:S01]  /*62d0*/  ISETP.NE.AND P1, PT, R17, RZ, PT ;  /* 0x000000ff1100720c */ /* 0x000fe20003f25270 */
[----:B------:R-:W-:Y:S01]  /*62e0*/  VIADD R24, R5, 0x1 ;  /* 0x0000000105187836 */ /* 0x000fe20000000000 */
[----:B------:R-:W-:Y:S01]  /*62f0*/  ISETP.NE.OR P0, PT, R17, RZ, !P0 ;  /* 0x000000ff1100720c */ /* 0x000fe20004705670 */
[----:B0-----:R-:W-:Y:S01]  /*6300*/  IMAD.MOV.U32 R6, RZ, RZ, 0x1 ;  /* 0x00000001ff067424 */ /* 0x001fe200078e00ff */
[----:B------:R-:W-:Y:S01]  /*6310*/  LOP3.LUT R23, R3, 0x2, RZ, 0xfc, !PT ;  /* 0x0000000203177812 */ /* 0x000fe200078efcff */
[----:B------:R-:W-:Y:S01]  /*6320*/  IMAD.MOV.U32 R7, RZ, RZ, RZ ;  /* 0x000000ffff077224 */ /* 0x000fe200078e00ff */
[----:B------:R-:W-:-:S02]  /*6330*/  CS2R R8, SRZ ;  /* 0x0000000000087805 */ /* 0x000fc4000001ff00 */
[----:B------:R-:W-:Y:S01]  /*6340*/  CS2R R10, SRZ ;  /* 0x00000000000a7805 */ /* 0x000fe2000001ff00 */
[----:B--2--5:R-:W-:-:S05]  /*6350*/  IMAD.SHL.U32 R0, R4, 0x20, RZ ;  /* 0x0000002004007824 */ /* 0x024fca00078e00ff */
[----:B------:R-:W-:-:S05]  /*6360*/  LOP3.LUT R0, R0, 0x20, RZ, 0xc0, !PT ;  /* 0x0000002000007812 */ /* 0x000fca00078ec0ff */
[----:B------:R-:W-:Y:S02]  /*6370*/  IMAD R2, R13, 0x40, R0 ;  /* 0x000000400d027824 */ /* 0x000fe400078e0200 */
[----:B------:R-:W-:Y:S02]  /*6380*/  IMAD.SHL.U32 R0, R4, 0x400, RZ ;  /* 0x0000040004007824 */ /* 0x000fe400078e00ff */
[----:B------:R-:W-:-:S03]  /*6390*/  IMAD.HI.U32 R4, R22, UR4, RZ ;  /* 0x0000000416047c27 */ /* 0x000fc6000f8e00ff */
[----:B------:R-:W-:Y:S02]  /*63a0*/  LOP3.LUT R0, R0, 0x400, RZ, 0xc0, !PT ;  /* 0x0000040000007812 */ /* 0x000fe400078ec0ff */
[----:B------:R-:W-:-:S07]  /*63b0*/  SHF.R.U32.HI R4, RZ, UR5, R4 ;  /* 0x00000005ff047c19 */ /* 0x000fce0008011604 */
.L_x_155:
[----:B------:R-:W4:Y:S01]  /*63c0*/  S2R R13, SR_CgaCtaId ;  /* 0x00000000000d7919 */ /* 0x000f220000008800 */
[----:B------:R-:W-:-:S04]  /*63d0*/  MOV R12, 0x400 ;  /* 0x00000400000c7802 */ /* 0x000fc80000000f00 */
[----:B----4-:R-:W-:Y:S02]  /*63e0*/  LEA R14, R13, R12, 0x18 ;  /* 0x0000000c0d0e7211 */ /* 0x010fe400078ec0ff */
[----:B------:R-:W-:-:S03]  /*63f0*/  SHF.L.U32 R12, R6, 0x1f, RZ ;  /* 0x0000001f060c7819 */ /* 0x000fc600000006ff */
[----:B------:R-:W-:-:S07]  /*6400*/  IMAD R13, R7, 0x8, R14 ;  /* 0x00000008070d7824 */ /* 0x000fce00078e020e */
.L_x_152:
[----:B0-----:R0:W1:Y:S02]  /*6410*/  SYNCS.PHASECHK.TRANS64.TRYWAIT P2, [R13+URZ+0x36048], R12 ;  /* 0x0360480c0d0075a7 */ /* 0x001064000804017f */
[----:B-1----:R-:W-:Y:S05]  /*6420*/  @!P2 NANOSLEEP.SYNCS 0x989680 ;  /* 0x009896800000a95d */ /* 0x002fea0003900000 */
[----:B------:R-:W1:Y:S02]  /*6430*/  @!P2 SYNCS.PHASECHK.TRANS64 P2, [R13+URZ+0x36048], R12 ;  /* 0x0360480c0d00a5a7 */ /* 0x000e64000804007f */
[----:B-1----:R-:W-:Y:S05]  /*6440*/  @!P2 BRA `(.L_x_152) ;  /* 0xfffffffc00f0a947 */ /* 0x002fea000383ffff */
[----:B0-----:R-:W0:Y:S02]  /*6450*/  @!P1 LDC R12, c[0x0][0x580] ;  /* 0x00016000ff0c9b82 */ /* 0x001e240000000800 */
[----:B0-----:R0:W-:Y:S02]  /*6460*/  @!P1 SYNCS.ARRIVE.TRANS64 RZ, [R13+URZ+0x36000], R12 ;  /* 0x0360000c0dff99a7 */ /* 0x0011e4000800003f */
[----:B0-----:R-:W-:-:S04]  /*6470*/  PRMT R12, R23, 0x9910, RZ ;  /* 0x00009910170c7816 */ /* 0x001fc800000000ff */
[----:B------:R-:W-:-:S13]  /*6480*/  ISETP.NE.AND P2, PT, R12, 0x2, PT ;  /* 0x000000020c00780c */ /* 0x000fda0003f45270 */
[----:B------:R-:W-:Y:S05]  /*6490*/  @P2 BRA `(.L_x_153) ;  /* 0x0000000000042947 */ /* 0x000fea0003800000 */
[----:B------:R-:W-:Y:S01]  /*64a0*/  BPT.TRAP 0x1 ;  /* 0x000000040000795c */ /* 0x000fe20000300000 */
.L_x_153:
[----:B------:R-:W-:Y:S05]  /*64b0*/  @P0 BRA `(.L_x_154) ;  /* 0x0000000000040947 */ /* 0x000fea0003800000 */
[----:B------:R-:W-:Y:S01]  /*64c0*/  BPT.TRAP 0x1 ;  /* 0x000000040000795c */ /* 0x000fe20000300000 */
.L_x_154:
[----:B---3--:R-:W0:Y:S01]  /*64d0*/  LDC R15, c[0x0][0x380] ;  /* 0x0000e000ff0f7b82 */ /* 0x008e220000000800 */
[----:B------:R-:W-:Y:S01]  /*64e0*/  R2UR UR4, R4 ;  /* 0x00000000040472ca */ /* 0x000fe200000e0000 */
[----:B------:R-:W-:Y:S01]  /*64f0*/  ULDC UR24, c[0x0][0x38c] ;  /* 0x0000e30000187ab9 */ /* 0x000fe20000000800 */
[----:B------:R-:W-:Y:S01]  /*6500*/  R2UR UR13, R22 ;  /* 0x00000000160d72ca */ /* 0x000fe200000e0000 */
[----:B------:R-:W-:Y:S01]  /*6510*/  UISETP.NE.AND UP0, UPT, UR24, 0x1, UPT ;  /* 0x000000011800788c */ /* 0x000fe2000bf05270 */
[----:B------:R-:W-:Y:S01]  /*6520*/  R2UR UR17, R13 ;  /* 0x000000000d1172ca */ /* 0x000fe200000e0000 */
[----:B------:R-:W-:Y:S01]  /*6530*/  ULDC UR12, c[0x0][0x3ec] ;  /* 0x0000fb00000c7ab9 */ /* 0x000fe20000000800 */
[----:B------:R-:W-:Y:S01]  /*6540*/  R2UR UR10, R14 ;  /* 0x000000000e0a72ca */ /* 0x000fe200000e0000 */
[----:B------:R-:W1:Y:S01]  /*6550*/  LDC.64 R16, c[0x0][0x3f8] ;  /* 0x0000fe00ff107b82 */ /* 0x000e620000000a00 */
[----:B------:R-:W-:Y:S01]  /*6560*/  R2UR UR16, R7 ;  /* 0x00000000071072ca */ /* 0x000fe200000e0000 */
[----:B------:R-:W-:Y:S01]  /*6570*/  VIADD R24, R24, 0xffffffff ;  /* 0xffffffff18187836 */ /* 0x000fe20000000000 */
[----:B------:R-:W-:Y:S01]  /*6580*/  R2UR UR18, R10 ;  /* 0x000000000a1272ca */ /* 0x000fe200000e0000 */
[----:B------:R-:W-:Y:S01]  /*6590*/  ULDC.64 UR28, c[0x0][0x198] ;  /* 0x00006600001c7ab9 */ /* 0x000fe20000000a00 */
[----:B------:R-:W-:Y:S01]  /*65a0*/  ULDC.64 UR20, c[0x0][0x3f0] ;  /* 0x0000fc0000147ab9 */ /* 0x000fe20000000a00 */
[----:B------:R-:W-:Y:S01]  /*65b0*/  UMOV UR31, 0x30000 ;  /* 0x00030000001f7882 */ /* 0x000fe20000000000 */
[----:B------:R-:W-:Y:S01]  /*65c0*/  @UP0 ULDC.64 UR8, c[0x0][0x390] ;  /* 0x0000e40000080ab9 */ /* 0x000fe20000000a00 */
[----:B------:R-:W1:Y:S01]  /*65d0*/  LDC.64 R18, c[0x0][0x3d0] ;  /* 0x0000f400ff127b82 */ /* 0x000e620000000a00 */
[----:B------:R-:W-:Y:S01]  /*65e0*/  ISETP.GT.AND P6, PT, R24, 0x1, PT ;  /* 0x000000011800780c */ /* 0x000fe20003fc4270 */
[----:B------:R-:W-:Y:S01]  /*65f0*/  UIADD3 UR17, UR17, 0x36000, URZ ;  /* 0x0003600011117890 */ /* 0x000fe2000fffe03f */
[----:B------:R-:W-:Y:S01]  /*6600*/  UMOV UR26, 0x0 ;  /* 0x00000000001a7882 */ /* 0x000fe20000000000 */
[----:B------:R-:W-:-:S02]  /*6610*/  UMOV UR27, 0x10000000 ;  /* 0x10000000001b7882 */ /* 0x000fc40000000000 */
[----:B------:R-:W-:Y:S01]  /*6620*/  ULEA UR16, UR16, UR10, 0xe ;  /* 0x0000000a10107291 */ /* 0x000fe2000f8e703f */
[----:B0-----:R-:W-:Y:S01]  /*6630*/  ISETP.NE.AND P2, PT, R15, 0x1, PT ;  /* 0x000000010f00780c */ /* 0x001fe20003f45270 */
[----:B------:R-:W0:Y:S01]  /*6640*/  LDC R20, c[0x0][0x400] ;  /* 0x00010000ff147b82 */ /* 0x000e220000000800 */
[----:B------:R-:W-:-:S11]  /*6650*/  USHF.L.U32 UR18, UR18, 0x5, URZ ;  /* 0x0000000512127899 */ /* 0x000fd6000800063f */
[----:B------:R-:W-:Y:S01]  /*6660*/  @P2 IMAD.U32 R12, RZ, RZ, UR4 ;  /* 0x00000004ff0c2e24 */ /* 0x000fe2000f8e00ff */
[----:B------:R-:W-:Y:S01]  /*6670*/  ULDC.64 UR4, c[0x0][0x3c8] ;  /* 0x0000f20000047ab9 */ /* 0x000fe20000000a00 */
[----:B-1----:R-:W-:-:S03]  /*6680*/  IMAD R13, R9, R18, R17 ;  /* 0x00000012090d7224 */ /* 0x002fc600078e0211 */
[----:B------:R-:W-:Y:S01]  /*6690*/  @P2 R2UR UR13, R12 ;  /* 0x000000000c0d22ca */ /* 0x000fe200000e0000 */
[C---:B------:R-:W-:Y:S02]  /*66a0*/  IMAD R12, R7.reuse, 0x800, R0 ;  /* 0x00000800070c7824 */ /* 0x040fe400078e0200 */
[----:B------:R-:W-:Y:S02]  /*66b0*/  VIADD R7, R7, 0x1 ;  /* 0x0000000107077836 */ /* 0x000fe40000000000 */
[----:B------:R-:W-:Y:S02]  /*66c0*/  IMAD R21, R12, 0x4, R14 ;  /* 0x000000040c157824 */ /* 0x000fe400078e020e */
[----:B------:R-:W-:Y:S01]  /*66d0*/  IMAD R12, R11, UR5, R16 ;  /* 0x000000050b0c7c24 */ /* 0x000fe2000f8e0210 */
[----:B------:R-:W-:Y:S01]  /*66e0*/  ULDC UR5, c[0x0][0x398] ;  /* 0x0000e60000057ab9 */ /* 0x000fe20000000800 */
[----:B------:R-:W1:Y:S01]  /*66f0*/  LDC.64 R16, c[0x0][0x3e0] ;  /* 0x0000f800ff107b82 */ /* 0x000e620000000a00 */
[----:B------:R-:W-:Y:S01]  /*6700*/  VIADD R14, R10, 0x1 ;  /* 0x000000010a0e7836 */ /* 0x000fe20000000000 */
[----:B------:R-:W-:Y:S01]  /*6710*/  R2UR UR23, R21 ;  /* 0x00000000151772ca */ /* 0x000fe200000e0000 */
[----:B------:R-:W-:Y:S01]  /*6720*/  IMAD.U32 R13, R13, 0x20, R12 ;  /* 0x000000200d0d7824 */ /* 0x000fe200078e000c */
[----:B------:R-:W-:Y:S01]  /*6730*/  UIMAD.WIDE.U32 UR6, UR13, UR8, URZ ;  /* 0x000000080d0672a5 */ /* 0x000fe2000f8e003f */
[----:B0-----:R-:W-:Y:S01]  /*6740*/  IMAD R10, R8, R19, R20 ;  /* 0x00000013080a7224 */ /* 0x001fe200078e0214 */
[----:B------:R-:W-:Y:S01]  /*6750*/  ISETP.NE.AND P2, PT, R14, UR15, PT ;  /* 0x0000000f0e007c0c */ /* 0x000fe2000bf45270 */
[----:B------:R-:W-:Y:S01]  /*6760*/  UIADD3 UR6, -UR13, URZ, URZ ;  /* 0x0000003f0d067290 */ /* 0x000fe2000fffe13f */
[----:B------:R-:W-:Y:S01]  /*6770*/  ISETP.NE.AND P5, PT, R7, 0x9, PT ;  /* 0x000000090700780c */ /* 0x000fe20003fa5270 */
[----:B------:R-:W-:Y:S01]  /*6780*/  UMOV UR14, UR13 ;  /* 0x0000000d000e7c82 */ /* 0x000fe20008000000 */
[----:B------:R-:W-:Y:S01]  /*6790*/  @UP0 USHF.R.U32.HI UR14, URZ, UR9, UR7 ;  /* 0x000000093f0e0299 */ /* 0x000fe20008011607 */
[----:B------:R-:W-:Y:S01]  /*67a0*/  IMAD.U32 R10, R10, 0x400, R13 ;  /* 0x000004000a0a7824 */ /* 0x000fe200078e000d */
[----:B------:R-:W-:Y:S01]  /*67b0*/  UISETP.NE.AND UP0, UPT, UR5, 0x1, UPT ;  /* 0x000000010500788c */ /* 0x000fe2000bf05270 */
[----:B------:R-:W-:Y:S01]  /*67c0*/  IMAD R12, R15, UR6, R22 ;  /* 0x000000060f0c7c24 */ /* 0x000fe2000f8e0216 */
[----:B------:R-:W-:Y:S01]  /*67d0*/  ULDC.64 UR8, c[0x0][0x3c0] ;  /* 0x0000f00000087ab9 */ /* 0x000fe20000000a00 */
[----:B------:R-:W-:Y:S01]  /*67e0*/  VIADD R15, R11, 0x1 ;  /* 0x000000010b0f7836 */ /* 0x000fe20000000000 */
[----:B------:R-:W-:Y:S01]  /*67f0*/  R2UR UR25, R10 ;  /* 0x000000000a1972ca */ /* 0x000fe200000e0000 */
[----:B------:R-:W-:Y:S01]  /*6800*/  UMOV UR22, UR14 ;  /* 0x0000000e00167c82 */ /* 0x000fe20008000000 */
[----:B------:R-:W-:Y:S01]  /*6810*/  R2UR UR19, R12 ;  /* 0x000000000c1372ca */ /* 0x000fe200000e0000 */
[----:B------:R-:W-:Y:S01]  /*6820*/  @P2 IMAD.MOV R15, RZ, RZ, R11 ;  /* 0x000000ffff0f2224 */ /* 0x000fe200078e020b */
[----:B------:R-:W-:Y:S01]  /*6830*/  UIADD3 UR7, -UR14, URZ, URZ ;  /* 0x0000003f0e077290 */ /* 0x000fe2000fffe13f */
[----:B------:R-:W-:Y:S01]  /*6840*/  VIADD R12, R9, 0x1 ;  /* 0x00000001090c7836 */ /* 0x000fe20000000000 */
[----:B------:R-:W-:Y:S01]  /*6850*/  UIADD3 UR6, UP1, UR28, 0xf0, URZ ;  /* 0x000000f01c067890 */ /* 0x000fe2000ff3e03f */
[----:B------:R-:W-:Y:S01]  /*6860*/  VIADD R13, R8, 0x1 ;  /* 0x00000001080d7836 */ /* 0x000fe20000000000 */
[----:B-1----:R-:W-:Y:S01]  /*6870*/  ISETP.NE.AND P3, PT, R15, R16, PT ;  /* 0x000000100f00720c */ /* 0x002fe20003f65270 */
[----:B------:R-:W-:Y:S01]  /*6880*/  @UP0 ULDC UR10, c[0x0][0x39c] ;  /* 0x0000e700000a0ab9 */ /* 0x000fe20000000800 */
[----:B------:R-:W-:Y:S01]  /*6890*/  @UP0 ULDC UR30, c[0x0][0x3a0] ;  /* 0x0000e800001e0ab9 */ /* 0x000fe20000000800 */
[----:B------:R-:W-:Y:S01]  /*68a0*/  UIMAD.WIDE.U32 UR10, UR14, UR10, URZ ;  /* 0x0000000a0e0a72a5 */ /* 0x000fe2000f8e003f */
[----:B------:R-:W-:Y:S01]  /*68b0*/  SEL R10, R14, RZ, P2 ;  /* 0x000000ff0e0a7207 */ /* 0x000fe20001000000 */
[----:B------:R-:W-:Y:S01]  /*68c0*/  UIMAD UR7, UR24, UR7, UR13 ;  /* 0x00000007180772a4 */ /* 0x000fe2000f8e020d */
[----:B------:R-:W-:Y:S01]  /*68d0*/  R2UR UR13, R9 ;  /* 0x00000000090d72ca */ /* 0x000fe200000e0000 */
[----:B------:R-:W-:Y:S01]  /*68e0*/  @UP0 USHF.R.U32.HI UR22, URZ, UR30, UR11 ;  /* 0x0000001e3f160299 */ /* 0x000fe2000801160b */
[----:B------:R-:W-:Y:S01]  /*68f0*/  SEL R7, R7, RZ, P5 ;  /* 0x000000ff07077207 */ /* 0x000fe20002800000 */
[----:B------:R-:W-:Y:S01]  /*6900*/  UIMAD UR19, UR19, UR8, UR12 ;  /* 0x00000008131372a4 */ /* 0x000fe2000f8e020c */
[----:B------:R-:W-:Y:S01]  /*6910*/  R2UR UR12, R11 ;  /* 0x000000000b0c72ca */ /* 0x000fe200000e0000 */
[----:B------:R-:W-:Y:S01]  /*6920*/  UIADD3 UR8, -UR22, URZ, URZ ;  /* 0x0000003f16087290 */ /* 0x000fe2000fffe13f */
[----:B------:R-:W-:Y:S01]  /*6930*/  R2UR UR11, R2 ;  /* 0x00000000020b72ca */ /* 0x000fe200000e0000 */
[----:B------:R-:W-:Y:S01]  /*6940*/  @P3 IMAD.MOV R12, RZ, RZ, R9 ;  /* 0x000000ffff0c3224 */ /* 0x000fe200078e0209 */
[----:B------:R-:W-:Y:S01]  /*6950*/  UIADD3 UR28, UP2, UR28, 0x270, URZ ;  /* 0x000002701c1c7890 */ /* 0x000fe2000ff5e03f */
[----:B------:R-:W-:Y:S01]  /*6960*/  SEL R9, RZ, 0x1, P5 ;  /* 0x00000001ff097807 */ /* 0x000fe20002800000 */
[----:B------:R-:W-:Y:S01]  /*6970*/  UIMAD UR5, UR5, UR8, UR14 ;  /* 0x00000008050572a4 */ /* 0x000fe2000f8e020e */
[----:B------:R-:W-:Y:S01]  /*6980*/  R2UR UR14, R8 ;  /* 0x00000000080e72ca */ /* 0x000fe200000e0000 */
[----:B------:R-:W-:Y:S01]  /*6990*/  UIMAD UR20, UR7, UR9, UR20 ;  /* 0x00000009071472a4 */ /* 0x000fe2000f8e0214 */
[----:B------:R-:W-:Y:S01]  /*69a0*/  ISETP.NE.AND P4, PT, R12, R17, PT ;  /* 0x000000110c00720c */ /* 0x000fe20003f85270 */
[----:B------:R-:W-:Y:S01]  /*69b0*/  UIMAD UR21, UR5, UR4, UR21 ;  /* 0x00000004051572a4 */ /* 0x000fe2000f8e0215 */
[----:B------:R-:W-:Y:S01]  /*69c0*/  LOP3.LUT R6, R6, R9, RZ, 0x3c, !PT ;  /* 0x0000000906067212 */ /* 0x000fe200078e3cff */
[----:B------:R-:W-:Y:S01]  /*69d0*/  UIADD3.X UR7, URZ, UR29, URZ, UP1, !UPT ;  /* 0x0000001d3f077290 */ /* 0x000fe20008ffe43f */
[----:B------:R-:W-:Y:S01]  /*69e0*/  SEL R11, R15, RZ, P3 ;  /* 0x000000ff0f0b7207 */ /* 0x000fe20001800000 */
[----:B------:R-:W-:Y:S01]  /*69f0*/  UPRMT UR4, UR25, 0x5410, URZ ;  /* 0x0000541019047896 */ /* 0x000fe2000800003f */
[----:B------:R-:W-:Y:S01]  /*6a00*/  SEL R9, R12, RZ, P4 ;  /* 0x000000ff0c097207 */ /* 0x000fe20002000000 */
[----:B------:R-:W-:-:S02]  /*6a10*/  UIADD3 UR8, UR23, 0x24000, URZ ;  /* 0x0002400017087890 */ /* 0x000fc4000fffe03f */
[----:B------:R-:W-:Y:S01]  /*6a20*/  UIADD3.X UR29, URZ, UR29, URZ, UP2, !UPT ;  /* 0x0000001d3f1d7290 */ /* 0x000fe200097fe43f */
[----:B------:R-:W-:Y:S01]  /*6a30*/  UMOV UR9, UR17 ;  /* 0x0000001100097c82 */ /* 0x000fe20008000000 */
[----:B------:R-:W-:Y:S02]  /*6a40*/  UMOV UR10, UR18 ;  /* 0x00000012000a7c82 */ /* 0x000fe40008000000 */
[----:B------:R-:W-:Y:S01]  /*6a50*/  @P4 IMAD.MOV R13, RZ, RZ, R8 ;  /* 0x000000ffff0d4224 */ /* 0x000fe200078e0208 */
[----:B------:R1:W-:Y:S03]  /*6a60*/  UTMALDG.5D.IM2COL [UR16], [UR6], UR4 ;  /* 0x00000010060073b4 */ /* 0x0003e60008060004 */
[----:B------:R-:W-:Y:S01]  /*6a70*/  IMAD.MOV.U32 R8, RZ, RZ, R13 ;  /* 0x000000ffff087224 */ /* 0x000fe200078e000d */
[----:B------:R1:W-:Y:S02]  /*6a80*/  UTMALDG.5D.MULTICAST [UR8], [UR28], UR31, desc[UR26] ;  /* 0x00001a081c0073b4 */ /* 0x0003e4000802181f */
[----:B-1----:R-:W-:Y:S05]  /*6a90*/  @P6 BRA `(.L_x_155) ;  /* 0xfffffff800486947 */ /* 0x002fea000383ffff */
.L_x_151:
[----:B------:R-:W-:Y:S01]  /*6aa0*/  ISETP.GE.U32.AND P2, PT, R5, 0x9, PT ;  /* 0x000000090500780c */ /* 0x000fe20003f46070 */
[----:B------:R-:W-:Y:S05]  /*6ab0*/  WARPSYNC.ALL ;  /* 0x0000000000007948 */ /* 0x000fea0003800000 */
[----:B------:R-:W-:-:S07]  /*6ac0*/  ELECT P1, URZ, PT ;  /* 0x00000000003f782f */ /* 0x000fce0003820000 */
[----:B0-----:R-:W-:-:S05]  /*6ad0*/  @P2 IMAD.WIDE.U32 R6, R5, 0x38e38e39, RZ ;  /* 0x38e38e3905062825 */ /* 0x001fca00078e00ff */
[----:B--2--5:R-:W-:-:S04]  /*6ae0*/  @P2 SHF.R.U32.HI R0, RZ, 0x1, R7 ;  /* 0x00000001ff002819 */ /* 0x024fc80000011607 */
[----:B------:R-:W-:-:S04]  /*6af0*/  @P2 LOP3.LUT R0, R0, 0x1, RZ, 0xc0, !PT ;  /* 0x0000000100002812 */ /* 0x000fc800078ec0ff */
[----:B------:R-:W-:Y:S01]  /*6b00*/  @P2 ISETP.NE.U32.AND P0, PT, R0, 0x1, PT ;  /* 0x000000010000280c */ /* 0x000fe20003f05070 */
[----:B------:R-:W-:-:S12]  /*6b10*/  @!P1 EXIT ;  /* 0x000000000000994d */ /* 0x000fd80003800000 */
[----:B------:R-:W-:Y:S01]  /*6b20*/  LOP3.LUT R3, R3, 0x2, RZ, 0xfc, !PT ;  /* 0x0000000203037812 */ /* 0x000fe200078efcff */
[----:B------:R-:W-:Y:S01]  /*6b30*/  IMAD.MOV.U32 R0, RZ, RZ, 0x1 ;  /* 0x00000001ff007424 */ /* 0x000fe200078e00ff */
[----:B------:R-:W-:Y:S02]  /*6b40*/  @P2 ISETP.NE.U32.AND.EX P0, PT, RZ, RZ, PT, P0 ;  /* 0x000000ffff00220c */ /* 0x000fe40003f05100 */
[----:B------:R-:W-:Y:S02]  /*6b50*/  ISETP.NE.AND P1, PT, R3, 0x3, PT ;  /* 0x000000030300780c */ /* 0x000fe40003f25270 */
[----:B------:R-:W-:-:S11]  /*6b60*/  @P2 SEL R0, RZ, 0x1, !P0 ;  /* 0x00000001ff002807 */ /* 0x000fd60004000000 */
[----:B------:R-:W-:Y:S05]  /*6b70*/  @!P1 BRA `(.L_x_156) ;  /* 0x0000000000049947 */ /* 0x000fea0003800000 */
[----:B------:R-:W-:Y:S01]  /*6b80*/  BPT.TRAP 0x1 ;  /* 0x000000040000795c */ /* 0x000fe20000300000 */
.L_x_156:
[----:B------:R-:W0:Y:S01]  /*6b90*/  S2R R7, SR_CgaCtaId ;  /* 0x0000000000077919 */ /* 0x000e220000008800 */
[----:B------:R-:W-:Y:S01]  /*6ba0*/  IMAD.WIDE.U32 R2, R5, 0x38e38e39, RZ ;  /* 0x38e38e3905027825 */ /* 0x000fe200078e00ff */
[----:B------:R-:W-:-:S04]  /*6bb0*/  MOV R4, 0x400 ;  /* 0x0000040000047802 */ /* 0x000fc80000000f00 */
[----:B------:R-:W-:-:S05]  /*6bc0*/  SHF.R.U32.HI R2, RZ, 0x1, R3 ;  /* 0x00000001ff027819 */ /* 0x000fca0000011603 */
[----:B------:R-:W-:Y:S01]  /*6bd0*/  IMAD R5, R2, -0x9, R5 ;  /* 0xfffffff702057824 */ /* 0x000fe200078e0205 */
[----:B0-----:R-:W-:-:S05]  /*6be0*/  LEA R4, R7, R4, 0x18 ;  /* 0x0000000407047211 */ /* 0x001fca00078ec0ff */
[----:B------:R-:W-:Y:S01]  /*6bf0*/  VIADD R2, R4, 0x36048 ;  /* 0x0003604804027836 */ /* 0x000fe20000000000 */
[----:B------:R-:W-:-:S03]  /*6c00*/  SHF.L.U32 R4, R0, 0x1f, RZ ;  /* 0x0000001f00047819 */ /* 0x000fc600000006ff */
[----:B------:R-:W-:-:S07]  /*6c10*/  IMAD R3, R5, 0x8, R2 ;  /* 0x0000000805037824 */ /* 0x000fce00078e0202 */
.L_x_157:
[----:B0-----:R0:W1:Y:S02]  /*6c20*/  SYNCS.PHASECHK.TRANS64.TRYWAIT P0, [R3+URZ], R4 ;  /* 0x00000004030075a7 */ /* 0x001064000800017f */
[----:B-1----:R-:W-:Y:S05]  /*6c30*/  @!P0 NANOSLEEP.SYNCS 0x989680 ;  /* 0x009896800000895d */ /* 0x002fea0003900000 */
[----:B------:R-:W1:Y:S02]  /*6c40*/  @!P0 SYNCS.PHASECHK.TRANS64 P0, [R3+URZ], R4 ;  /* 0x00000004030085a7 */ /* 0x000e64000800007f */
[----:B-1----:R-:W-:Y:S05]  /*6c50*/  @!P0 BRA `(.L_x_157) ;  /* 0xfffffffc00f08947 */ /* 0x002fea000383ffff */
[----:B------:R-:W-:-:S05]  /*6c60*/  VIADD R5, R5, 0x1 ;  /* 0x0000000105057836 */ /* 0x000fca0000000000 */
[----:B------:R-:W-:-:S04]  /*6c70*/  ISETP.NE.AND P0, PT, R5, 0x9, PT ;  /* 0x000000090500780c */ /* 0x000fc80003f05270 */
[----:B0-----:R-:W-:Y:S02]  /*6c80*/  SEL R3, RZ, 0x1, P0 ;  /* 0x00000001ff037807 */ /* 0x001fe40000000000 */
[----:B------:R-:W-:Y:S02]  /*6c90*/  SEL R5, R5, RZ, P0 ;  /* 0x000000ff05057207 */ /* 0x000fe40000000000 */
[----:B------:R-:W-:-:S03]  /*6ca0*/  LOP3.LUT R7, R0, R3, RZ, 0x3c, !PT ;  /* 0x0000000300077212 */ /* 0x000fc600078e3cff */
[----:B------:R-:W-:Y:S01]  /*6cb0*/  IMAD R0, R5, 0x8, R2 ;  /* 0x0000000805007824 */ /* 0x000fe200078e0202 */
[----:B------:R-:W-:-:S07]  /*6cc0*/  SHF.L.U32 R3, R7, 0x1f, RZ ;  /* 0x0000001f07037819 */ /* 0x000fce00000006ff */
.L_x_158:
        /* <DEDUP_REMOVED lines=11> */
.L_x_159:
        /* <DEDUP_REMOVED lines=11> */
.L_x_160:
        /* <DEDUP_REMOVED lines=11> */
.L_x_161:
        /* <DEDUP_REMOVED lines=11> */
.L_x_162:
        /* <DEDUP_REMOVED lines=11> */
.L_x_163:
        /* <DEDUP_REMOVED lines=11> */
.L_x_164:
        /* <DEDUP_REMOVED lines=11> */
.L_x_165:
[----:B0-----:R0:W1:Y:S02]  /*71a0*/  SYNCS.PHASECHK.TRANS64.TRYWAIT P0, [R5+URZ], R0 ;  /* 0x00000000050075a7 */ /* 0x001064000800017f */
[----:B-1----:R-:W-:Y:S05]  /*71b0*/  @!P0 NANOSLEEP.SYNCS 0x989680 ;  /* 0x009896800000895d */ /* 0x002fea0003900000 */
[----:B------:R-:W1:Y:S02]  /*71c0*/  @!P0 SYNCS.PHASECHK.TRANS64 P0, [R5+URZ], R0 ;  /* 0x00000000050085a7 */ /* 0x000e64000800007f */
[----:B-1----:R-:W-:Y:S05]  /*71d0*/  @P0 EXIT ;  /* 0x000000000000094d */ /* 0x002fea0003800000 */
[----:B------:R-:W-:Y:S05]  /*71e0*/  BRA `(.L_x_165) ;  /* 0xfffffffc00ec7947 */ /* 0x000fea000383ffff */
.L_x_166:
[----:B------:R-:W-:-:S00]  /*71f0*/  BRA `(.L_x_166) ;  /* 0xfffffffc00fc7947 */ /* 0x000fc0000383ffff */
[----:B------:R-:W-:-:S00]  /*7200*/  NOP ;  /* 0x0000000000007918 */ /* 0x000fc00000000000 */
[----:B------:R-:W-:-:S00]  /*7210*/  NOP ;  /* 0x0000000000007918 */ /* 0x000fc00000000000 */
[----:B------:R-:W-:-:S00]  /*7220*/  NOP ;  /* 0x0000000000007918 */ /* 0x000fc00000000000 */
[----:B------:R-:W-:-:S00]  /*7230*/  NOP ;  /* 0x0000000000007918 */ /* 0x000fc00000000000 */
[----:B------:R-:W-:-:S00]  /*7240*/  NOP ;  /* 0x0000000000007918 */ /* 0x000fc00000000000 */
[----:B------:R-:W-:-:S00]  /*7250*/  NOP ;  /* 0x0000000000007918 */ /* 0x000fc00000000000 */
[----:B------:R-:W-:-:S00]  /*7260*/  NOP ;  /* 0x0000000000007918 */ /* 0x000fc00000000000 */
[----:B------:R-:W-:-:S00]  /*7270*/  NOP ;  /* 0x0000000000007918 */ /* 0x000fc00000000000 */
.L_x_167:


//--------------------- .nv.shared._ZN7cutlass13device_kernelINS_4conv6kernel13ConvUniversalINS1_16ConvProblemShapeILNS1_8OperatorE0ELi3EEENS1_10collective14CollectiveConvINS1_46MainloopSm90TmaGmmaWarpSpecializedImplicitGemmILS5_0ELi9ELi3EN4cute5tupleIJNSA_1CILi2EEENSC_ILi1EEESE_EEENS1_36KernelImplicitTmaWarpSpecializedSm90ELi1EEENSB_IJNSC_ILi128EEENSC_ILi64EEENSB_IJNSC_ILi32EEEEEEEEENS_10tfloat32_tESN_NSA_8TiledMMAINSA_8MMA_AtomIJNSA_4SM904GMMA29MMA_64x64x8_F32TF32TF32_SS_TNILNSR_7ScaleInE1ELST_1EEEEEENSA_6LayoutINSB_IJSE_SE_SE_EEENSB_IJNSC_ILi0EEESY_SY_EEEEENSB_IJNSA_10UnderscoreES11_S11_EEEEENS7_6detail26Sm90ImplicitGemmTileTraitsINSA_20SM90_TMA_LOAD_IM2COLENSA_14ComposedLayoutINSA_7SwizzleILi3ELi4ELi3EEENSA_18smem_ptr_flag_bitsILi32EEENSW_INSB_IJNSB_IJNSC_ILi8EEENSC_ILi16EEEEEENSB_IJSK_SE_EEENSB_IJSE_NSC_ILi9EEEEEEEEENSB_IJNSB_IJSK_NSC_ILi256EEEEEENSB_IJSE_SY_EEENSB_IJSY_NSC_ILi4096EEEEEEEEEEEEEvEENS15_INSA_23SM90_TMA_LOAD_MULTICASTENS17_IS19_S1B_NSW_INSB_IJNSB_IJS1C_S1C_EEES1F_S1H_EEENSB_IJS1K_S1L_NSB_IJSY_NSC_ILi2048EEEEEEEEEEEEEvEEEENS_8epilogue10collective6detail29Sm90TmaWarpSpecializedAdapterINS23_15DefaultEpilogueISN_NSB_IJNSB_IJllllEEESE_SY_EEES28_NS22_6thread17LinearCombinationISN_Li1EffLNS29_9ScaleType4KindE0ELNS_15FloatRoundStyleE2ESN_EENS_4gemm15EpilogueDefaultEEEEEvvEEEEvNT_6ParamsE --------------------------
	.section	.nv.shared._ZN7cutlass13device_kernelINS_4conv6kernel13ConvUniversalINS1_16ConvProblemShapeILNS1_8OperatorE0ELi3EEENS1_10collective14CollectiveConvINS1_46MainloopSm90TmaGmmaWarpSpecializedImplicitGemmILS5_0ELi9ELi3EN4cute5tupleIJNSA_1CILi2EEENSC_ILi1EEESE_EEENS1_36KernelImplicitTmaWarpSpecializedSm90ELi1EEENSB_IJNSC_ILi128EEENSC_ILi64EEENSB_IJNSC_ILi32EEEEEEEEENS_10tfloat32_tESN_NSA_8TiledMMAINSA_8MMA_AtomIJNSA_4SM904GMMA29MMA_64x64x8_F32TF32TF32_SS_TNILNSR_7ScaleInE1ELST_1EEEEEENSA_6LayoutINSB_IJSE_SE_SE_EEENSB_IJNSC_ILi0EEESY_SY_EEEEENSB_IJNSA_10UnderscoreES11_S11_EEEEENS7_6detail26Sm90ImplicitGemmTileTraitsINSA_20SM90_TMA_LOAD_IM2COLENSA_14ComposedLayoutINSA_7SwizzleILi3ELi4ELi3EEENSA_18smem_ptr_flag_bitsILi32EEENSW_INSB_IJNSB_IJNSC_ILi8EEENSC_ILi16EEEEEENSB_IJSK_SE_EEENSB_IJSE_NSC_ILi9EEEEEEEEENSB_IJNSB_IJSK_NSC_ILi256EEEEEENSB_IJSE_SY_EEENSB_IJSY_NSC_ILi4096EEEEEEEEEEEEEvEENS15_INSA_23SM90_TMA_LOAD_MULTICASTENS17_IS19_S1B_NSW_INSB_IJNSB_IJS1C_S1C_EEES1F_S1H_EEENSB_IJS1K_S1L_NSB_IJSY_NSC_ILi2048EEEEEEEEEEEEEvEEEENS_8epilogue10collective6detail29Sm90TmaWarpSpecializedAdapterINS23_15DefaultEpilogueISN_NSB_IJNSB_IJllllEEESE_SY_EEES28_NS22_6thread17LinearCombinationISN_Li1EffLNS29_9ScaleType4KindE0ELNS_15FloatRoundStyleE2ESN_EENS_4gemm15EpilogueDefaultEEEEEvvEEEEvNT_6ParamsE,"aw",@nobits
	.sectionflags	@""
	.align	16
	.zero		1024


//--------------------- .nv.shared.reserved.0     --------------------------
	.section	.nv.shared.reserved.0,"aw",@nobits
	.weak		__nv_reservedSMEM_offset_0_alias
	.size		__nv_reservedSMEM_offset_0_alias, 0, 0
	.other		__nv_reservedSMEM_offset_0_alias,@"STO_CUDA_RESERVED_SHARED STV_DEFAULT"
__nv_reservedSMEM_offset_0_alias:
	.zero		0


//--------------------- .nv.global                --------------------------
	.section	.nv.global,"aw",@nobits
.nv.global:
	.type		_ZN39_INTERNAL_6cf2468b_4_k_cu_c47bafb5_28394cute1_E,@object
	.size		_ZN39_INTERNAL_6cf2468b_4_k_cu_c47bafb5_28394cute1_E,(_ZN39_INTERNAL_6cf2468b_4_k_cu_c47bafb5_28394cuda3std3__45__cpo6cbeginE - _ZN39_INTERNAL_6cf2468b_4_k_cu_c47bafb5_28394cute1_E)
_ZN39_INTERNAL_6cf2468b_4_k_cu_c47bafb5_28394cute1_E:
	.zero		1
	.type		_ZN39_INTERNAL_6cf2468b_4_k_cu_c47bafb5_28394cuda3std3__45__cpo6cbeginE,@object
	.size		_ZN39_INTERNAL_6cf2468b_4_k_cu_c47bafb5_28394cuda3std3__45__cpo6cbeginE,(_ZN39_INTERNAL_6cf2468b_4_k_cu_c47bafb5_28394cuda3std3__48in_placeE - _ZN39_INTERNAL_6cf2468b_4_k_cu_c47bafb5_28394cuda3std3__45__cpo6cbeginE)
_ZN39_INTERNAL_6cf2468b_4_k_cu_c47bafb5_28394cuda3std3__45__cpo6cbeginE:
	.zero		1
	.type		_ZN39_INTERNAL_6cf2468b_4_k_cu_c47bafb5_28394cuda3std3__48in_placeE,@object
	.size		_ZN39_INTERNAL_6cf2468b_4_k_cu_c47bafb5_28394cuda3std3__48in_placeE,(_ZN39_INTERNAL_6cf2468b_4_k_cu_c47bafb5_28394cuda3std6ranges3__45__cpo9iter_moveE - _ZN39_INTERNAL_6cf2468b_4_k_cu_c47bafb5_28394cuda3std3__48in_placeE)
_ZN39_INTERNAL_6cf2468b_4_k_cu_c47bafb5_28394cuda3std3__48in_placeE:
	.zero		1
	.type		_ZN39_INTERNAL_6cf2468b_4_k_cu_c47bafb5_28394cuda3std6ranges3__45__cpo9iter_moveE,@object
	.size		_ZN39_INTERNAL_6cf2468b_4_k_cu_c47bafb5_28394cuda3std6ranges3__45__cpo9iter_moveE,(_ZN39_INTERNAL_6cf2468b_4_k_cu_c47bafb5_28394cuda3std3__45__cpo5beginE - _ZN39_INTERNAL_6cf2468b_4_k_cu_c47bafb5_28394cuda3std6ranges3__45__cpo9iter_moveE)
_ZN39_INTERNAL_6cf2468b_4_k_cu_c47bafb5_28394cuda3std6ranges3__45__cpo9iter_moveE:
	.zero		1
	.type		_ZN39_INTERNAL_6cf2468b_4_k_cu_c47bafb5_28394cuda3std3__45__cpo5beginE,@object
	.size		_ZN39_INTERNAL_6cf2468b_4_k_cu_c47bafb5_28394cuda3std3__45__cpo5beginE,(_ZN39_INTERNAL_6cf2468b_4_k_cu_c47bafb5_28394cuda3std3__441_GLOBAL__N__6cf2468b_4_k_cu_c47bafb5_28396ignoreE - _ZN39_INTERNAL_6cf2468b_4_k_cu_c47bafb5_28394cuda3std3__45__cpo5beginE)
_ZN39_INTERNAL_6cf2468b_4_k_cu_c47bafb5_28394cuda3std3__45__cpo5beginE:
	.zero		1
	.type		_ZN39_INTERNAL_6cf2468b_4_k_cu_c47bafb5_28394cuda3std3__441_GLOBAL__N__6cf2468b_4_k_cu_c47bafb5_28396ignoreE,@object
	.size		_ZN39_INTERNAL_6cf2468b_4_k_cu_c47bafb5_28394cuda3std3__441_GLOBAL__N__6cf2468b_4_k_cu_c47bafb5_28396ignoreE,(_ZN39_INTERNAL_6cf2468b_4_k_cu_c47bafb5_28394cute7productE - _ZN39_INTERNAL_6cf2468b_4_k_cu_c47bafb5_28394cuda3std3__441_GLOBAL__N__6cf2468b_4_k_cu_c47bafb5_28396ignoreE)
_ZN39_INTERNAL_6cf2468b_4_k_cu_c47bafb5_28394cuda3std3__441_GLOBAL__N__6cf2468b_4_k_cu_c47bafb5_28396ignoreE:
	.zero		1
	.type		_ZN39_INTERNAL_6cf2468b_4_k_cu_c47bafb5_28394cute7productE,@object
	.size		_ZN39_INTERNAL_6cf2468b_4_k_cu_c47bafb5_28394cute7productE,(_ZN39_INTERNAL_6cf2468b_4_k_cu_c47bafb5_28394cuda3std3__45__cpo3endE - _ZN39_INTERNAL_6cf2468b_4_k_cu_c47bafb5_28394cute7productE)
_ZN39_INTERNAL_6cf2468b_4_k_cu_c47bafb5_28394cute7productE:
	.zero		1
	.type		_ZN39_INTERNAL_6cf2468b_4_k_cu_c47bafb5_28394cuda3std3__45__cpo3endE,@object
	.size		_ZN39_INTERNAL_6cf2468b_4_k_cu_c47bafb5_28394cuda3std3__45__cpo3endE,(_ZN39_INTERNAL_6cf2468b_4_k_cu_c47bafb5_28394cuda3std3__419piecewise_constructE - _ZN39_INTERNAL_6cf2468b_4_k_cu_c47bafb5_28394cuda3std3__45__cpo3endE)
_ZN39_INTERNAL_6cf2468b_4_k_cu_c47bafb5_28394cuda3std3__45__cpo3endE:
	.zero		1
	.type		_ZN39_INTERNAL_6cf2468b_4_k_cu_c47bafb5_28394cuda3std3__419piecewise_constructE,@object
	.size		_ZN39_INTERNAL_6cf2468b_4_k_cu_c47bafb5_28394cuda3std3__419piecewise_constructE,(_ZN39_INTERNAL_6cf2468b_4_k_cu_c47bafb5_28394cuda3std3__45__cpo4cendE - _ZN39_INTERNAL_6cf2468b_4_k_cu_c47bafb5_28394cuda3std3__419piecewise_constructE)
_ZN39_INTERNAL_6cf2468b_4_k_cu_c47bafb5_28394cuda3std3__419piecewise_constructE:
	.zero		1
	.type		_ZN39_INTERNAL_6cf2468b_4_k_cu_c47bafb5_28394cuda3std3__45__cpo4cendE,@object
	.size		_ZN39_INTERNAL_6cf2468b_4_k_cu_c47bafb5_28394cuda3std3__45__cpo4cendE,(_ZN39_INTERNAL_6cf2468b_4_k_cu_c47bafb5_28394cuda3std6ranges3__45__cpo4swapE - _ZN39_INTERNAL_6cf2468b_4_k_cu_c47bafb5_28394cuda3std3__45__cpo4cendE)
_ZN39_INTERNAL_6cf2468b_4_k_cu_c47bafb5_28394cuda3std3__45__cpo4cendE:
	.zero		1
	.type		_ZN39_INTERNAL_6cf2468b_4_k_cu_c47bafb5_28394cuda3std6ranges3__45__cpo4swapE,@object
	.size		_ZN39_INTERNAL_6cf2468b_4_k_cu_c47bafb5_28394cuda3std6ranges3__45__cpo4swapE,(.L_7 - _ZN39_INTERNAL_6cf2468b_4_k_cu_c47bafb5_28394cuda3std6ranges3__45__cpo4swapE)
_ZN39_INTERNAL_6cf2468b_4_k_cu_c47bafb5_28394cuda3std6ranges3__45__cpo4swapE:
	.zero		1
.L_7:


//--------------------- .nv.constant0._ZN7cutlass13device_kernelINS_4conv6kernel13ConvUniversalINS1_16ConvProblemShapeILNS1_8OperatorE0ELi3EEENS1_10collective14CollectiveConvINS1_46MainloopSm90TmaGmmaWarpSpecializedImplicitGemmILS5_0ELi9ELi3EN4cute5tupleIJNSA_1CILi2EEENSC_ILi1EEESE_EEENS1_36KernelImplicitTmaWarpSpecializedSm90ELi1EEENSB_IJNSC_ILi128EEENSC_ILi64EEENSB_IJNSC_ILi32EEEEEEEEENS_10tfloat32_tESN_NSA_8TiledMMAINSA_8MMA_AtomIJNSA_4SM904GMMA29MMA_64x64x8_F32TF32TF32_SS_TNILNSR_7ScaleInE1ELST_1EEEEEENSA_6LayoutINSB_IJSE_SE_SE_EEENSB_IJNSC_ILi0EEESY_SY_EEEEENSB_IJNSA_10UnderscoreES11_S11_EEEEENS7_6detail26Sm90ImplicitGemmTileTraitsINSA_20SM90_TMA_LOAD_IM2COLENSA_14ComposedLayoutINSA_7SwizzleILi3ELi4ELi3EEENSA_18smem_ptr_flag_bitsILi32EEENSW_INSB_IJNSB_IJNSC_ILi8EEENSC_ILi16EEEEEENSB_IJSK_SE_EEENSB_IJSE_NSC_ILi9EEEEEEEEENSB_IJNSB_IJSK_NSC_ILi256EEEEEENSB_IJSE_SY_EEENSB_IJSY_NSC_ILi4096EEEEEEEEEEEEEvEENS15_INSA_23SM90_TMA_LOAD_MULTICASTENS17_IS19_S1B_NSW_INSB_IJNSB_IJS1C_S1C_EEES1F_S1H_EEENSB_IJS1K_S1L_NSB_IJSY_NSC_ILi2048EEEEEEEEEEEEEvEEEENS_8epilogue10collective6detail29Sm90TmaWarpSpecializedAdapterINS23_15DefaultEpilogueISN_NSB_IJNSB_IJllllEEESE_SY_EEES28_NS22_6thread17LinearCombinationISN_Li1EffLNS29_9ScaleType4KindE0ELNS_15FloatRoundStyleE2ESN_EENS_4gemm15EpilogueDefaultEEEEEvvEEEEvNT_6ParamsE --------------------------
	.section	.nv.constant0._ZN7cutlass13device_kernelINS_4conv6kernel13ConvUniversalINS1_16ConvProblemShapeILNS1_8OperatorE0ELi3EEENS1_10collective14CollectiveConvINS1_46MainloopSm90TmaGmmaWarpSpecializedImplicitGemmILS5_0ELi9ELi3EN4cute5tupleIJNSA_1CILi2EEENSC_ILi1EEESE_EEENS1_36KernelImplicitTmaWarpSpecializedSm90ELi1EEENSB_IJNSC_ILi128EEENSC_ILi64EEENSB_IJNSC_ILi32EEEEEEEEENS_10tfloat32_tESN_NSA_8TiledMMAINSA_8MMA_AtomIJNSA_4SM904GMMA29MMA_64x64x8_F32TF32TF32_SS_TNILNSR_7ScaleInE1ELST_1EEEEEENSA_6LayoutINSB_IJSE_SE_SE_EEENSB_IJNSC_ILi0EEESY_SY_EEEEENSB_IJNSA_10UnderscoreES11_S11_EEEEENS7_6detail26Sm90ImplicitGemmTileTraitsINSA_20SM90_TMA_LOAD_IM2COLENSA_14ComposedLayoutINSA_7SwizzleILi3ELi4ELi3EEENSA_18smem_ptr_flag_bitsILi32EEENSW_INSB_IJNSB_IJNSC_ILi8EEENSC_ILi16EEEEEENSB_IJSK_SE_EEENSB_IJSE_NSC_ILi9EEEEEEEEENSB_IJNSB_IJSK_NSC_ILi256EEEEEENSB_IJSE_SY_EEENSB_IJSY_NSC_ILi4096EEEEEEEEEEEEEvEENS15_INSA_23SM90_TMA_LOAD_MULTICASTENS17_IS19_S1B_NSW_INSB_IJNSB_IJS1C_S1C_EEES1F_S1H_EEENSB_IJS1K_S1L_NSB_IJSY_NSC_ILi2048EEEEEEEEEEEEEvEEEENS_8epilogue10collective6detail29Sm90TmaWarpSpecializedAdapterINS23_15DefaultEpilogueISN_NSB_IJNSB_IJllllEEESE_SY_EEES28_NS22_6thread17LinearCombinationISN_Li1EffLNS29_9ScaleType4KindE0ELNS_15FloatRoundStyleE2ESN_EENS_4gemm15EpilogueDefaultEEEEEvvEEEEvNT_6ParamsE,"a",@progbits
	.sectionflags	@""
	.align	4
.nv.constant0._ZN7cutlass13device_kernelINS_4conv6kernel13ConvUniversalINS1_16ConvProblemShapeILNS1_8OperatorE0ELi3EEENS1_10collective14CollectiveConvINS1_46MainloopSm90TmaGmmaWarpSpecializedImplicitGemmILS5_0ELi9ELi3EN4cute5tupleIJNSA_1CILi2EEENSC_ILi1EEESE_EEENS1_36KernelImplicitTmaWarpSpecializedSm90ELi1EEENSB_IJNSC_ILi128EEENSC_ILi64EEENSB_IJNSC_ILi32EEEEEEEEENS_10tfloat32_tESN_NSA_8TiledMMAINSA_8MMA_AtomIJNSA_4SM904GMMA29MMA_64x64x8_F32TF32TF32_SS_TNILNSR_7ScaleInE1ELST_1EEEEEENSA_6LayoutINSB_IJSE_SE_SE_EEENSB_IJNSC_ILi0EEESY_SY_EEEEENSB_IJNSA_10UnderscoreES11_S11_EEEEENS7_6detail26Sm90ImplicitGemmTileTraitsINSA_20SM90_TMA_LOAD_IM2COLENSA_14ComposedLayoutINSA_7SwizzleILi3ELi4ELi3EEENSA_18smem_ptr_flag_bitsILi32EEENSW_INSB_IJNSB_IJNSC_ILi8EEENSC_ILi16EEEEEENSB_IJSK_SE_EEENSB_IJSE_NSC_ILi9EEEEEEEEENSB_IJNSB_IJSK_NSC_ILi256EEEEEENSB_IJSE_SY_EEENSB_IJSY_NSC_ILi4096EEEEEEEEEEEEEvEENS15_INSA_23SM90_TMA_LOAD_MULTICASTENS17_IS19_S1B_NSW_INSB_IJNSB_IJS1C_S1C_EEES1F_S1H_EEENSB_IJS1K_S1L_NSB_IJSY_NSC_ILi2048EEEEEEEEEEEEEvEEEENS_8epilogue10collective6detail29Sm90TmaWarpSpecializedAdapterINS23_15DefaultEpilogueISN_NSB_IJNSB_IJllllEEESE_SY_EEES28_NS22_6thread17LinearCombinationISN_Li1EffLNS29_9ScaleType4KindE0ELNS_15FloatRoundStyleE2ESN_EENS_4gemm15EpilogueDefaultEEEEEvvEEEEvNT_6ParamsE:
	.zero		1664


//--------------------- SYMBOLS --------------------------

	.type		.nv.reservedSmem.offset0,@object
	.size		.nv.reservedSmem.offset0,0x4
